	.target	sm_100a

	.elftype	@"ET_EXEC"


//--------------------- .note.nv.tkinfo           --------------------------
	.section	.note.nv.tkinfo,"",@"SHT_NOTE"
	.sectionflags	@"SHF_NOTE_NV_TKINFO"
	.tkinfo
        /*0018*/ 	.word	0x00000081
        /*0030*/ 	.string	""
        /*0030*/ 	.string	"ptxas-blackwell"
        /*0030*/ 	.string	"Cuda compilation tools, release 12.9, V12.9.86"
        /*0030*/ 	.string	"Build cuda_12.9.r12.9/compiler.36037853_0"
        /*0030*/ 	.string	"-v  -suppress-debug-info  -lineinfo  -arch sm_100a "



//--------------------- .note.nv.cuver            --------------------------
	.section	.note.nv.cuver,"",@"SHT_NOTE"
	.sectionflags	@"SHF_NOTE_NV_CUVER"
        /*0018*/ 	.short	0x0001
        /*001a*/ 	.short	0x0064
        /*001c*/ 	.short	0x0001
        /*001e*/ 	.short	0x0000
        /*0020*/ 	.short	0x0001
        /*0022*/ 	.short	0x0000


//--------------------- .nv.info                  --------------------------
	.section	.nv.info,"",@"SHT_CUDA_INFO"
	.align	4


	//----- nvinfo : EIATTR_REGCOUNT
	.align		4
        /*0000*/ 	.byte	0x04, 0x2f
        /*0002*/ 	.short	(.L_4 - .L_3)
	.align		4
.L_3:
        /*0004*/ 	.word	index@(gluon_tcgen05)
        /*0008*/ 	.word	0x000000aa


	//----- nvinfo : EIATTR_FRAME_SIZE
	.align		4
.L_4:
        /*000c*/ 	.byte	0x04, 0x11
        /*000e*/ 	.short	(.L_6 - .L_5)
	.align		4
.L_5:
        /*0010*/ 	.word	index@($__internal_2_$__cuda_sm10x_tcgen05_guardrail_trap_unallocated_columns_being_dealloced)
        /*0014*/ 	.word	0x00000000


	//----- nvinfo : EIATTR_FRAME_SIZE
	.align		4
.L_6:
        /*0018*/ 	.byte	0x04, 0x11
        /*001a*/ 	.short	(.L_8 - .L_7)
	.align		4
.L_7:
        /*001c*/ 	.word	index@($__internal_1_$__cuda_sm10x_tcgen05_guardrail_trap_phase_invalid_during_alloc)
        /*0020*/ 	.word	0x00000000


	//----- nvinfo : EIATTR_FRAME_SIZE
	.align		4
.L_8:
        /*0024*/ 	.byte	0x04, 0x11
        /*0026*/ 	.short	(.L_10 - .L_9)
	.align		4
.L_9:
        /*0028*/ 	.word	index@($__internal_0_$__cuda_sm10x_tcgen05_guardrail_trap_col_being_dealloced_not_returned_by_alloc)
        /*002c*/ 	.word	0x00000000


	//----- nvinfo : EIATTR_FRAME_SIZE
	.align		4
.L_10:
        /*0030*/ 	.byte	0x04, 0x11
        /*0032*/ 	.short	(.L_12 - .L_11)
	.align		4
.L_11:
        /*0034*/ 	.word	index@(gluon_tcgen05)
        /*0038*/ 	.word	0x00000000


	//----- nvinfo : EIATTR_MIN_STACK_SIZE
	.align		4
.L_12:
        /*003c*/ 	.byte	0x04, 0x12
        /*003e*/ 	.short	(.L_14 - .L_13)
	.align		4
.L_13:
        /*0040*/ 	.word	index@(gluon_tcgen05)
        /*0044*/ 	.word	0x00000000
.L_14:


//--------------------- .nv.info.gluon_tcgen05    --------------------------
	.section	.nv.info.gluon_tcgen05,"",@"SHT_CUDA_INFO"
	.sectionflags	@""
	.align	4


	//----- nvinfo : EIATTR_CUDA_API_VERSION
	.align		4
        /*0000*/ 	.byte	0x04, 0x37
        /*0002*/ 	.short	(.L_16 - .L_15)
.L_15:
        /*0004*/ 	.word	0x00000081


	//----- nvinfo : EIATTR_KPARAM_INFO
	.align		4
.L_16:
        /*0008*/ 	.byte	0x04, 0x17
        /*000a*/ 	.short	(.L_18 - .L_17)
.L_17:
        /*000c*/ 	.word	0x00000000
        /*0010*/ 	.short	0x000a
        /*0012*/ 	.short	0x0048
        /*0014*/ 	.byte	0x00, 0xf4, 0x21, 0x00


	//----- nvinfo : EIATTR_KPARAM_INFO
	.align		4
.L_18:
        /*0018*/ 	.byte	0x04, 0x17
        /*001a*/ 	.short	(.L_20 - .L_19)
.L_19:
        /*001c*/ 	.word	0x00000000
        /*0020*/ 	.short	0x0009
        /*0022*/ 	.short	0x0040
        /*0024*/ 	.byte	0x00, 0xf4, 0x21, 0x00


	//----- nvinfo : EIATTR_KPARAM_INFO
	.align		4
.L_20:
        /*0028*/ 	.byte	0x04, 0x17
        /*002a*/ 	.short	(.L_22 - .L_21)
.L_21:
        /*002c*/ 	.word	0x00000000
        /*0030*/ 	.short	0x0008
        /*0032*/ 	.short	0x0038
        /*0034*/ 	.byte	0x00, 0xf0, 0x21, 0x00


	//----- nvinfo : EIATTR_KPARAM_INFO
	.align		4
.L_22:
        /*0038*/ 	.byte	0x04, 0x17
        /*003a*/ 	.short	(.L_24 - .L_23)
.L_23:
        /*003c*/ 	.word	0x00000000
        /*0040*/ 	.short	0x0007
        /*0042*/ 	.short	0x0030
        /*0044*/ 	.byte	0x00, 0xf0, 0x21, 0x00


	//----- nvinfo : EIATTR_KPARAM_INFO
	.align		4
.L_24:
        /*0048*/ 	.byte	0x04, 0x17
        /*004a*/ 	.short	(.L_26 - .L_25)
.L_25:
        /*004c*/ 	.word	0x00000000
        /*0050*/ 	.short	0x0006
        /*0052*/ 	.short	0x0028
        /*0054*/ 	.byte	0x00, 0xf0, 0x21, 0x00


	//----- nvinfo : EIATTR_KPARAM_INFO
	.align		4
.L_26:
        /*0058*/ 	.byte	0x04, 0x17
        /*005a*/ 	.short	(.L_28 - .L_27)
.L_27:
        /*005c*/ 	.word	0x00000000
        /*0060*/ 	.short	0x0005
        /*0062*/ 	.short	0x0020
        /*0064*/ 	.byte	0x00, 0xf0, 0x11, 0x00


	//----- nvinfo : EIATTR_KPARAM_INFO
	.align		4
.L_28:
        /*0068*/ 	.byte	0x04, 0x17
        /*006a*/ 	.short	(.L_30 - .L_29)
.L_29:
        /*006c*/ 	.word	0x00000000
        /*0070*/ 	.short	0x0004
        /*0072*/ 	.short	0x001c
        /*0074*/ 	.byte	0x00, 0xf0, 0x11, 0x00


	//----- nvinfo : EIATTR_KPARAM_INFO
	.align		4
.L_30:
        /*0078*/ 	.byte	0x04, 0x17
        /*007a*/ 	.short	(.L_32 - .L_31)
.L_31:
        /*007c*/ 	.word	0x00000000
        /*0080*/ 	.short	0x0003
        /*0082*/ 	.short	0x0018
        /*0084*/ 	.byte	0x00, 0xf0, 0x11, 0x00


	//----- nvinfo : EIATTR_KPARAM_INFO
	.align		4
.L_32:
        /*0088*/ 	.byte	0x04, 0x17
        /*008a*/ 	.short	(.L_34 - .L_33)
.L_33:
        /*008c*/ 	.word	0x00000000
        /*0090*/ 	.short	0x0002
        /*0092*/ 	.short	0x0010
        /*0094*/ 	.byte	0x00, 0xf4, 0x21, 0x00


	//----- nvinfo : EIATTR_KPARAM_INFO
	.align		4
.L_34:
        /*0098*/ 	.byte	0x04, 0x17
        /*009a*/ 	.short	(.L_36 - .L_35)
.L_35:
        /*009c*/ 	.word	0x00000000
        /*00a0*/ 	.short	0x0001
        /*00a2*/ 	.short	0x0008
        /*00a4*/ 	.byte	0x00, 0xf4, 0x21, 0x00


	//----- nvinfo : EIATTR_KPARAM_INFO
	.align		4
.L_36:
        /*00a8*/ 	.byte	0x04, 0x17
        /*00aa*/ 	.short	(.L_38 - .L_37)
.L_37:
        /*00ac*/ 	.word	0x00000000
        /*00b0*/ 	.short	0x0000
        /*00b2*/ 	.short	0x0000
        /*00b4*/ 	.byte	0x00, 0xf4, 0x21, 0x00


	//----- nvinfo : EIATTR_AT_ENTRY_FRAGMENTS
	.align		4
.L_38:
        /*00b8*/ 	.byte	0x04, 0x4f
        /*00ba*/ 	.short	(.L_40 - .L_39)


	//   ....[0]....
.L_39:
        /*00bc*/ 	.word	0x00000004


	//----- nvinfo : EIATTR_RESERVED_SMEM_USED
	.align		4
.L_40:
        /*00c0*/ 	.byte	0x01, 0x41
	.zero		2


	//----- nvinfo : EIATTR_SPARSE_MMA_MASK
	.align		4
        /*00c4*/ 	.byte	0x03, 0x50
        /*00c6*/ 	.short	0x0000


	//----- nvinfo : EIATTR_TCGEN05_1CTA_USED
	.align		4
        /*00c8*/ 	.byte	0x01, 0x51
	.zero		2


	//----- nvinfo : EIATTR_MAXREG_COUNT
	.align		4
        /*00cc*/ 	.byte	0x03, 0x1b
        /*00ce*/ 	.short	0x00ff


	//----- nvinfo : EIATTR_NUM_BARRIERS
	.align		4
        /*00d0*/ 	.byte	0x02, 0x4c
        /*00d2*/ 	.byte	0x01
	.zero		1


	//----- nvinfo : EIATTR_INT_WARP_WIDE_INSTR_OFFSETS
	.align		4
        /*00d4*/ 	.byte	0x04, 0x31
        /*00d6*/ 	.short	(.L_42 - .L_41)


	//   ....[0]....
.L_41:
        /*00d8*/ 	.word	0x00001620


	//   ....[1]....
        /*00dc*/ 	.word	0x00001640


	//   ....[2]....
        /*00e0*/ 	.word	0x000016c0


	//   ....[3]....
        /*00e4*/ 	.word	0x000019c0


	//   ....[4]....
        /*00e8*/ 	.word	0x000019d0


	//   ....[5]....
        /*00ec*/ 	.word	0x00001a30


	//   ....[6]....
        /*00f0*/ 	.word	0x00001a40


	//   ....[7]....
        /*00f4*/ 	.word	0x00001bf0


	//   ....[8]....
        /*00f8*/ 	.word	0x00001c00


	//   ....[9]....
        /*00fc*/ 	.word	0x00001d90


	//   ....[10]....
        /*0100*/ 	.word	0x00001dc0


	//   ....[11]....
        /*0104*/ 	.word	0x00001de0


	//   ....[12]....
        /*0108*/ 	.word	0x00001e20


	//   ....[13]....
        /*010c*/ 	.word	0x00001fc0


	//   ....[14]....
        /*0110*/ 	.word	0x00001fd0


	//   ....[15]....
        /*0114*/ 	.word	0x00002270


	//   ....[16]....
        /*0118*/ 	.word	0x00002280


	//   ....[17]....
        /*011c*/ 	.word	0x00002e90


	//   ....[18]....
        /*0120*/ 	.word	0x00002ee0


	//----- nvinfo : EIATTR_COOP_GROUP_MASK_REGIDS
	.align		4
.L_42:
        /*0124*/ 	.byte	0x04, 0x29
        /*0126*/ 	.short	(.L_44 - .L_43)


	//   ....[0]....
.L_43:
        /*0128*/ 	.word	0xffffffff


	//   ....[1]....
        /*012c*/ 	.word	0xffffffff


	//   ....[2]....
        /*0130*/ 	.word	0xffffffff


	//   ....[3]....
        /*0134*/ 	.word	0xffffffff


	//   ....[4]....
        /*0138*/ 	.word	0xffffffff


	//   ....[5]....
        /*013c*/ 	.word	0xffffffff


	//   ....[6]....
        /*0140*/ 	.word	0xffffffff


	//   ....[7]....
        /*0144*/ 	.word	0xffffffff


	//   ....[8]....
        /*0148*/ 	.word	0xffffffff


	//   ....[9]....
        /*014c*/ 	.word	0xffffffff


	//----- nvinfo : EIATTR_COOP_GROUP_INSTR_OFFSETS
	.align		4
.L_44:
        /*0150*/ 	.byte	0x04, 0x28
        /*0152*/ 	.short	(.L_46 - .L_45)


	//   ....[0]....
.L_45:
        /*0154*/ 	.word	0x00000050


	//   ....[1]....
        /*0158*/ 	.word	0x00000310


	//   ....[2]....
        /*015c*/ 	.word	0x000004f0


	//   ....[3]....
        /*0160*/ 	.word	0x000009a0


	//   ....[4]....
        /*0164*/ 	.word	0x00000ae0


	//   ....[5]....
        /*0168*/ 	.word	0x00000f50


	//   ....[6]....
        /*016c*/ 	.word	0x00001090


	//   ....[7]....
        /*0170*/ 	.word	0x000014e0


	//   ....[8]....
        /*0174*/ 	.word	0x00002d20


	//   ....[9]....
        /*0178*/ 	.word	0x00002f90


	//----- nvinfo : EIATTR_VRC_CTA_INIT_COUNT
	.align		4
.L_46:
        /*017c*/ 	.byte	0x02, 0x4a
        /*017e*/ 	.byte	0x80
	.zero		1


	//----- nvinfo : EIATTR_MBARRIER_INSTR_OFFSETS
	.align		4
        /*0180*/ 	.byte	0x04, 0x39
        /*0182*/ 	.short	(.L_48 - .L_47)


	//   ....[0]....
.L_47:
        /*0184*/ 	.word	0x000016e0
        /*0188*/ 	.word	0x000000ff
        /*018c*/ 	.word	0x00009000
        /*0190*/ 	.short	0x0100
        /*0192*/ 	.byte	0x08
	.zero		1


	//   ....[1]....
        /*0194*/ 	.word	0x000016f0
        /*0198*/ 	.word	0x000000ff
        /*019c*/ 	.word	0x00009020
        /*01a0*/ 	.short	0x0100
        /*01a2*/ 	.byte	0x08
	.zero		1


	//   ....[2]....
        /*01a4*/ 	.word	0x000017a0
        /*01a8*/ 	.word	0x000000ff
        /*01ac*/ 	.word	0x00009008
        /*01b0*/ 	.short	0x0100
        /*01b2*/ 	.byte	0x08
	.zero		1


	//   ....[3]....
        /*01b4*/ 	.word	0x000017b0
        /*01b8*/ 	.word	0x000000ff
        /*01bc*/ 	.word	0x00009028
        /*01c0*/ 	.short	0x0100
        /*01c2*/ 	.byte	0x08
	.zero		1


	//   ....[4]....
        /*01c4*/ 	.word	0x000018c0
        /*01c8*/ 	.word	0x000000ff
        /*01cc*/ 	.word	0x00009010
        /*01d0*/ 	.short	0x0100
        /*01d2*/ 	.byte	0x08
	.zero		1


	//   ....[5]....
        /*01d4*/ 	.word	0x000018d0
        /*01d8*/ 	.word	0x000000ff
        /*01dc*/ 	.word	0x00009030
        /*01e0*/ 	.short	0x0100
        /*01e2*/ 	.byte	0x08
	.zero		1


	//   ....[6]....
        /*01e4*/ 	.word	0x00001ad0
        /*01e8*/ 	.word	0x000000ff
        /*01ec*/ 	.word	0x00009000
        /*01f0*/ 	.short	0x010a
        /*01f2*/ 	.byte	0x08
	.zero		1


	//   ....[7]....
        /*01f4*/ 	.word	0x00001c50
        /*01f8*/ 	.word	0x000000ff
        /*01fc*/ 	.word	0x00009020
        /*0200*/ 	.short	0x010a
        /*0202*/ 	.byte	0x08
	.zero		1


	//   ....[8]....
        /*0204*/ 	.word	0x00001ea0
        /*0208*/ 	.word	0x000000ff
        /*020c*/ 	.word	0x00009000
        /*0210*/ 	.short	0x010a
        /*0212*/ 	.byte	0x10
	.zero		1


	//   ....[9]....
        /*0214*/ 	.word	0x00002010
        /*0218*/ 	.word	0x000000ff
        /*021c*/ 	.word	0x00009020
        /*0220*/ 	.short	0x010a
        /*0222*/ 	.byte	0x10
	.zero		1


	//   ....[10]....
        /*0224*/ 	.word	0x000020e0
        /*0228*/ 	.word	0x000000ff
        /*022c*/ 	.word	0x00009000
        /*0230*/ 	.short	0x0108
        /*0232*/ 	.byte	0x08
	.zero		1


	//   ....[11]....
        /*0234*/ 	.word	0x000020f0
        /*0238*/ 	.word	0x000000ff
        /*023c*/ 	.word	0x00009020
        /*0240*/ 	.short	0x0108
        /*0242*/ 	.byte	0x08
	.zero		1


	//   ....[12]....
        /*0244*/ 	.word	0x00002140
        /*0248*/ 	.word	0x000000ff
        /*024c*/ 	.word	0x00009008
        /*0250*/ 	.short	0x0108
        /*0252*/ 	.byte	0x08
	.zero		1


	//   ....[13]....
        /*0254*/ 	.word	0x00002150
        /*0258*/ 	.word	0x000000ff
        /*025c*/ 	.word	0x00009028
        /*0260*/ 	.short	0x0108
        /*0262*/ 	.byte	0x08
	.zero		1


	//   ....[14]....
        /*0264*/ 	.word	0x000021a0
        /*0268*/ 	.word	0x000000ff
        /*026c*/ 	.word	0x00009010
        /*0270*/ 	.short	0x0108
        /*0272*/ 	.byte	0x08
	.zero		1


	//   ....[15]....
        /*0274*/ 	.word	0x000021b0
        /*0278*/ 	.word	0x000000ff
        /*027c*/ 	.word	0x00009030
        /*0280*/ 	.short	0x0108
        /*0282*/ 	.byte	0x08
	.zero		1


	//   ....[16]....
        /*0284*/ 	.word	0x00002fb0
        /*0288*/ 	.word	0x000000ff
        /*028c*/ 	.word	0x00009000
        /*0290*/ 	.short	0x010a
        /*0292*/ 	.byte	0x08
	.zero		1


	//   ....[17]....
        /*0294*/ 	.word	0x00002fe0
        /*0298*/ 	.word	0x000000ff
        /*029c*/ 	.word	0x00009020
        /*02a0*/ 	.short	0x010a
        /*02a2*/ 	.byte	0x08
	.zero		1


	//   ....[18]....
        /*02a4*/ 	.word	0x00003010
        /*02a8*/ 	.word	0x000000ff
        /*02ac*/ 	.word	0x00009000
        /*02b0*/ 	.short	0x010a
        /*02b2*/ 	.byte	0x10
	.zero		1


	//   ....[19]....
        /*02b4*/ 	.word	0x00003040
        /*02b8*/ 	.word	0x000000ff
        /*02bc*/ 	.word	0x00009020
        /*02c0*/ 	.short	0x010a
        /*02c2*/ 	.byte	0x10
	.zero		1


	//----- nvinfo : EIATTR_NUM_MBARRIERS
	.align		4
.L_48:
        /*02c4*/ 	.byte	0x03, 0x38
        /*02c6*/ 	.short	0x0006


	//----- nvinfo : EIATTR_EXIT_INSTR_OFFSETS
	.align		4
        /*02c8*/ 	.byte	0x04, 0x1c
        /*02ca*/ 	.short	(.L_50 - .L_49)


	//   ....[0]....
.L_49:
        /*02cc*/ 	.word	0x00002fa0


	//----- nvinfo : EIATTR_REQNTID
	.align		4
.L_50:
        /*02d0*/ 	.byte	0x04, 0x10
        /*02d2*/ 	.short	(.L_52 - .L_51)
.L_51:
        /*02d4*/ 	.word	0x00000080
        /*02d8*/ 	.word	0x00000001
        /*02dc*/ 	.word	0x00000001


	//----- nvinfo : EIATTR_CRS_STACK_SIZE
	.align		4
.L_52:
        /*02e0*/ 	.byte	0x04, 0x1e
        /*02e2*/ 	.short	(.L_54 - .L_53)
.L_53:
        /*02e4*/ 	.word	0x00000000


	//----- nvinfo : EIATTR_CBANK_PARAM_SIZE
	.align		4
.L_54:
        /*02e8*/ 	.byte	0x03, 0x19
        /*02ea*/ 	.short	0x0050


	//----- nvinfo : EIATTR_PARAM_CBANK
	.align		4
        /*02ec*/ 	.byte	0x04, 0x0a
        /*02ee*/ 	.short	(.L_56 - .L_55)
	.align		4
.L_55:
        /*02f0*/ 	.word	index@(.nv.constant0.gluon_tcgen05)
        /*02f4*/ 	.short	0x0380
        /*02f6*/ 	.short	0x0050


	//----- nvinfo : EIATTR_SW_WAR
	.align		4
.L_56:
        /*02f8*/ 	.byte	0x04, 0x36
        /*02fa*/ 	.short	(.L_58 - .L_57)
.L_57:
        /*02fc*/ 	.word	0x00000008
.L_58:


//--------------------- .nv.compat                --------------------------
	.section	.nv.compat,"",@"SHT_CUDA_COMPAT_INFO"
	.align	4
        /*0000*/ 	.byte	0x02, 0x02, 0x02, 0x00, 0x02, 0x05, 0x05, 0x00, 0x02, 0x03, 0x03, 0x00, 0x02, 0x06, 0x01, 0x00


//--------------------- .nv.callgraph             --------------------------
	.section	.nv.callgraph,"",@"SHT_CUDA_CALLGRAPH"
	.align	4
	.sectionentsize	8
	.align		4
        /*0000*/ 	.word	0x00000000
	.align		4
        /*0004*/ 	.word	0xffffffff
	.align		4
        /*0008*/ 	.word	0x00000000
	.align		4
        /*000c*/ 	.word	0xfffffffe
	.align		4
        /*0010*/ 	.word	0x00000000
	.align		4
        /*0014*/ 	.word	0xfffffffd
	.align		4
        /*0018*/ 	.word	0x00000000
	.align		4
        /*001c*/ 	.word	0xfffffffc


//--------------------- .text.gluon_tcgen05       --------------------------
	.section	.text.gluon_tcgen05,"ax",@progbits
	.align	128
        .global         gluon_tcgen05
        .type           gluon_tcgen05,@function
        .size           gluon_tcgen05,(.L_x_81 - gluon_tcgen05)
        .other          gluon_tcgen05,@"STO_CUDA_ENTRY STV_DEFAULT"
gluon_tcgen05:
.text.gluon_tcgen05:
[----:B------:R-:W1:Y:S01]  /*0000*/  LDC R1, c[0x0][0x37c] ;  /* 0x0000df00ff017b82 */ /* 0x000e620000000800 */
[----:B------:R-:W2:Y:S02]  /*0010*/  S2R R0, SR_TID.X ;  /* 0x0000000000007919 */ /* 0x000ea40000002100 */
[----:B--2---:R-:W-:-:S13]  /*0020*/  ISETP.GE.U32.AND P2, PT, R0, 0x20, PT ;  /* 0x000000200000780c */ /* 0x004fda0003f46070 */
[----:B------:R-:W-:Y:S05]  /*0030*/  @P2 BRA `(.L_x_0) ;  /* 0x0000000000b82947 */ /* 0x000fea0003800000 */
[----:B------:R-:W2:Y:S01]  /*0040*/  S2UR UR6, SR_CgaCtaId ;  /* 0x00000000000679c3 */ /* 0x000ea20000008800 */
[----:B------:R-:W-:Y:S01]  /*0050*/  NOP ;  /* 0x0000000000007918 */ /* 0x000fe20000000000 */
[----:B------:R-:W-:Y:S02]  /*0060*/  UMOV UR4, 0x40 ;  /* 0x0000004000047882 */ /* 0x000fe40000000000 */
[----:B--2---:R-:W-:-:S09]  /*0070*/  ULEA UR4, UR6, UR4, 0x18 ;  /* 0x0000000406047291 */ /* 0x004fd2000f8ec0ff */
[----:B------:R-:W2:Y:S01]  /*0080*/  LDS.U8 R2, [UR4] ;  /* 0x00000004ff027984 */ /* 0x000ea20008000000 */
[----:B------:R-:W-:Y:S02]  /*0090*/  UMOV UR4, 0x400 ;  /* 0x0000040000047882 */ /* 0x000fe40000000000 */
[----:B------:R-:W-:Y:S01]  /*00a0*/  ULEA UR4, UR6, UR4, 0x18 ;  /* 0x0000000406047291 */ /* 0x000fe2000f8ec0ff */
[----:B--2---:R-:W-:-:S13]  /*00b0*/  ISETP.NE.AND P0, PT, R2, RZ, PT ;  /* 0x000000ff0200720c */ /* 0x004fda0003f05270 */
[----:B------:R-:W-:Y:S05]  /*00c0*/  @P0 BRA `(.L_x_1) ;  /* 0x00000000007c0947 */ /* 0x000fea0003800000 */
[----:B------:R-:W-:-:S13]  /*00d0*/  ELECT P0, URZ, PT ;  /* 0x0000000000ff782f */ /* 0x000fda0003800000 */
[----:B------:R-:W-:Y:S05]  /*00e0*/  @!P0 BRA `(.L_x_2) ;  /* 0x0000000000848947 */ /* 0x000fea0003800000 */
[----:B------:R-:W-:Y:S01]  /*00f0*/  UMOV UR5, 0x8 ;  /* 0x0000000800057882 */ /* 0x000fe20000000000 */
[----:B------:R-:W-:Y:S02]  /*0100*/  IMAD.MOV.U32 R5, RZ, RZ, 0x1 ;  /* 0x00000001ff057424 */ /* 0x000fe400078e00ff */
[----:B------:R-:W-:Y:S02]  /*0110*/  IMAD.MOV.U32 R3, RZ, RZ, 0xff ;  /* 0x000000ffff037424 */ /* 0x000fe400078e00ff */
[----:B------:R-:W-:Y:S04]  /*0120*/  DEPBAR.LE SB2, 0x36 ;  /* 0x0000ad800000791a */ /* 0x000fe80000000000 */
[----:B------:R-:W2:Y:S02]  /*0130*/  UTCATOMSWS.FIND_AND_SET.ALIGN UP0, UR5, UR5 ;  /* 0x00000005000575e3 */ /* 0x000ea40008000800 */
[----:B--2---:R-:W-:-:S04]  /*0140*/  PLOP3.LUT P0, PT, PT, PT, UP0, 0x80, 0x8 ;  /* 0x000000000008781c */ /* 0x004fc80003f0f008 */
[----:B------:R-:W-:-:S04]  /*0150*/  SEL R2, RZ, 0xffffffff, !P0 ;  /* 0xffffffffff027807 */ /* 0x000fc80004000000 */
[----:B------:R-:W-:Y:S01]  /*0160*/  ISETP.NE.AND P0, PT, R2, RZ, PT ;  /* 0x000000ff0200720c */ /* 0x000fe20003f05270 */
[----:B------:R-:W-:-:S12]  /*0170*/  IMAD.U32 R2, RZ, RZ, UR5 ;  /* 0x00000005ff027e24 */ /* 0x000fd8000f8e00ff */
[----:B------:R-:W-:Y:S05]  /*0180*/  @P0 BRA `(.L_x_3) ;  /* 0x0000000000240947 */ /* 0x000fea0003800000 */
.L_x_4:
[----:B------:R-:W-:Y:S05]  /*0190*/  NANOSLEEP 0x64 ;  /* 0x000000640000795d */ /* 0x000fea0003800000 */
[----:B------:R-:W-:-:S05]  /*01a0*/  UMOV UR5, 0x8 ;  /* 0x0000000800057882 */ /* 0x000fca0000000000 */
[----:B------:R-:W-:Y:S04]  /*01b0*/  DEPBAR.LE SB2, 0x36 ;  /* 0x0000ad800000791a */ /* 0x000fe80000000000 */
[----:B------:R-:W2:Y:S02]  /*01c0*/  UTCATOMSWS.FIND_AND_SET.ALIGN UP0, UR5, UR5 ;  /* 0x00000005000575e3 */ /* 0x000ea40008000800 */
[----:B--2---:R-:W-:-:S04]  /*01d0*/  PLOP3.LUT P0, PT, PT, PT, UP0, 0x80, 0x8 ;  /* 0x000000000008781c */ /* 0x004fc80003f0f008 */
[----:B------:R-:W-:-:S04]  /*01e0*/  SEL R2, RZ, 0xffffffff, !P0 ;  /* 0xffffffffff027807 */ /* 0x000fc80004000000 */
[----:B------:R-:W-:Y:S01]  /*01f0*/  ISETP.NE.AND P0, PT, R2, RZ, PT ;  /* 0x000000ff0200720c */ /* 0x000fe20003f05270 */
[----:B------:R-:W-:-:S12]  /*0200*/  IMAD.U32 R2, RZ, RZ, UR5 ;  /* 0x00000005ff027e24 */ /* 0x000fd8000f8e00ff */
[----:B------:R-:W-:Y:S05]  /*0210*/  @!P0 BRA `(.L_x_4) ;  /* 0xfffffffc00dc8947 */ /* 0x000fea000383ffff */
.L_x_3:
[C---:B------:R-:W-:Y:S01]  /*0220*/  VIADD R4, R2.reuse, 0x10 ;  /* 0x0000001002047836 */ /* 0x040fe20000000000 */
[----:B------:R-:W-:Y:S01]  /*0230*/  UMOV UR5, 0x50 ;  /* 0x0000005000057882 */ /* 0x000fe20000000000 */
[----:B------:R-:W-:Y:S01]  /*0240*/  SHF.L.U32 R3, R3, R2, RZ ;  /* 0x0000000203037219 */ /* 0x000fe200000006ff */
[----:B------:R-:W-:Y:S01]  /*0250*/  ULEA UR5, UR6, UR5, 0x18 ;  /* 0x0000000506057291 */ /* 0x000fe2000f8ec0ff */
[----:B------:R-:W-:Y:S01]  /*0260*/  IMAD.SHL.U32 R2, R2, 0x20, RZ ;  /* 0x0000002002027824 */ /* 0x000fe200078e00ff */
[----:B------:R-:W-:-:S04]  /*0270*/  SHF.L.U32 R4, R5, R4, RZ ;  /* 0x0000000405047219 */ /* 0x000fc800000006ff */
[----:B------:R-:W-:-:S05]  /*0280*/  LOP3.LUT R3, R4, R3, RZ, 0xfc, !PT ;  /* 0x0000000304037212 */ /* 0x000fca00078efcff */
[----:B------:R2:W-:Y:S04]  /*0290*/  ATOMS.OR RZ, [UR5], R3 ;  /* 0x00000003ffff798c */ /* 0x0005e8000b000005 */
[----:B------:R2:W-:Y:S01]  /*02a0*/  STS [UR4], R2 ;  /* 0x00000002ff007988 */ /* 0x0005e20008000804 */
[----:B------:R-:W-:Y:S05]  /*02b0*/  BRA `(.L_x_2) ;  /* 0x0000000000107947 */ /* 0x000fea0003800000 */
.L_x_1:
[----:B------:R-:W-:Y:S01]  /*02c0*/  IMAD.MOV.U32 R3, RZ, RZ, -0x1 ;  /* 0xffffffffff037424 */ /* 0x000fe200078e00ff */
[----:B------:R-:W-:-:S04]  /*02d0*/  MOV R2, 0x300 ;  /* 0x0000030000027802 */ /* 0x000fc80000000f00 */
[----:B------:R2:W-:Y:S03]  /*02e0*/  STS [UR4], R3 ;  /* 0x00000003ff007988 */ /* 0x0005e60008000804 */
[----:B-12---:R-:W-:Y:S05]  /*02f0*/  CALL.REL.NOINC `($__internal_1_$__cuda_sm10x_tcgen05_guardrail_trap_phase_invalid_during_alloc) ;  /* 0x0000002c00687944 */ /* 0x006fea0003c00000 */
.L_x_2:
[----:B------:R-:W-:Y:S05]  /*0300*/  WARPSYNC.ALL ;  /* 0x0000000000007948 */ /* 0x000fea0003800000 */
[----:B------:R-:W-:Y:S01]  /*0310*/  NOP ;  /* 0x0000000000007918 */ /* 0x000fe20000000000 */
.L_x_0:
[----:B------:R-:W3:Y:S08]  /*0320*/  S2UR UR4, SR_CgaCtaId ;  /* 0x00000000000479c3 */ /* 0x000ef00000008800 */
[----:B------:R-:W-:Y:S01]  /*0330*/  BAR.SYNC.DEFER_BLOCKING 0x0 ;  /* 0x0000000000007b1d */ /* 0x000fe20000010000 */
[----:B--2---:R-:W-:-:S05]  /*0340*/  LOP3.LUT R2, R0, 0x7f, RZ, 0xc0, !PT ;  /* 0x0000007f00027812 */ /* 0x004fca00078ec0ff */
[----:B------:R-:W-:Y:S02]  /*0350*/  UMOV UR8, 0x400 ;  /* 0x0000040000087882 */ /* 0x000fe40000000000 */
[----:B------:R-:W2:Y:S08]  /*0360*/  LDC R12, c[0x0][0x3a0] ;  /* 0x0000e800ff0c7b82 */ /* 0x000eb00000000800 */
[----:B------:R-:W4:Y:S01]  /*0370*/  S2UR UR9, SR_CTAID.Y ;  /* 0x00000000000979c3 */ /* 0x000f220000002600 */
[----:B---3--:R-:W-:-:S09]  /*0380*/  ULEA UR8, UR4, UR8, 0x18 ;  /* 0x0000000804087291 */ /* 0x008fd2000f8ec0ff */
[----:B------:R-:W3:Y:S01]  /*0390*/  LDS R4, [UR8] ;  /* 0x00000008ff047984 */ /* 0x000ee20008000800 */
[----:B------:R-:W-:Y:S06]  /*03a0*/  BAR.SYNC.DEFER_BLOCKING 0x0 ;  /* 0x0000000000007b1d */ /* 0x000fec0000010000 */
[----:B------:R-:W-:Y:S05]  /*03b0*/  @P2 BRA `(.L_x_5) ;  /* 0x0000000000182947 */ /* 0x000fea0003800000 */
[----:B------:R-:W-:Y:S01]  /*03c0*/  ELECT P0, URZ, PT ;  /* 0x0000000000ff782f */ /* 0x000fe20003800000 */
[----:B------:R-:W-:Y:S01]  /*03d0*/  IMAD.MOV.U32 R3, RZ, RZ, 0x1 ;  /* 0x00000001ff037424 */ /* 0x000fe200078e00ff */
[----:B------:R-:W-:Y:S01]  /*03e0*/  UMOV UR5, 0x40 ;  /* 0x0000004000057882 */ /* 0x000fe20000000000 */
[----:B------:R-:W-:Y:S01]  /*03f0*/  UVIRTCOUNT.DEALLOC.SMPOOL 0x80 ;  /* 0x000000800000784c */ /* 0x000fe20000000000 */
[----:B------:R-:W-:-:S09]  /*0400*/  ULEA UR5, UR4, UR5, 0x18 ;  /* 0x0000000504057291 */ /* 0x000fd2000f8ec0ff */
[----:B------:R5:W-:Y:S03]  /*0410*/  @P0 STS.U8 [UR5], R3 ;  /* 0x00000003ff000988 */ /* 0x000be60008000005 */
.L_x_5:
[----:B------:R-:W5:Y:S01]  /*0420*/  S2UR UR4, SR_CTAID.Z ;  /* 0x00000000000479c3 */ /* 0x000f620000002700 */
[----:B------:R-:W4:Y:S01]  /*0430*/  LDCU UR5, c[0x0][0x370] ;  /* 0x00006e00ff0577ac */ /* 0x000f220008000800 */
[----:B------:R-:W-:Y:S01]  /*0440*/  ISETP.GE.U32.AND P0, PT, R2, 0x20, PT ;  /* 0x000000200200780c */ /* 0x000fe20003f06070 */
[----:B--2---:R-:W-:Y:S01]  /*0450*/  VIADD R6, R12, 0xffffffff ;  /* 0xffffffff0c067836 */ /* 0x004fe20000000000 */
[C---:B------:R-:W-:Y:S01]  /*0460*/  ISETP.NE.U32.AND P3, PT, R2.reuse, RZ, PT ;  /* 0x000000ff0200720c */ /* 0x040fe20003f65070 */
[----:B------:R-:W5:Y:S02]  /*0470*/  LDCU UR6, c[0x0][0x374] ;  /* 0x00006e80ff0677ac */ /* 0x000f640008000800 */
[----:B-----5:R-:W-:Y:S01]  /*0480*/  LEA R3, R2, UR8, 0x2 ;  /* 0x0000000802037c11 */ /* 0x020fe2000f8e10ff */
[----:B------:R-:W-:Y:S01]  /*0490*/  BSSY.RECONVERGENT B0, `(.L_x_6) ;  /* 0x0000015000007945 */ /* 0x000fe20003800200 */
[----:B------:R-:W4:Y:S01]  /*04a0*/  S2UR UR13, SR_CTAID.X ;  /* 0x00000000000d79c3 */ /* 0x000f220000002500 */
[----:B------:R-:W2:Y:S01]  /*04b0*/  LDCU.64 UR10, c[0x0][0x3c0] ;  /* 0x00007800ff0a77ac */ /* 0x000ea20008000a00 */
[----:B---3--:R-:W-:-:S04]  /*04c0*/  R2UR UR24, R4 ;  /* 0x00000000041872ca */ /* 0x008fc800000e0000 */
[----:B------:R3:W-:Y:S02]  /*04d0*/  @!P0 STS [R3], RZ ;  /* 0x000000ff03008388 */ /* 0x0007e40000000800 */
[----:B------:R-:W5:Y:S01]  /*04e0*/  LDC R7, c[0x0][0x398] ;  /* 0x0000e600ff077b82 */ /* 0x000f620000000800 */
[----:B------:R-:W-:Y:S01]  /*04f0*/  NOP ;  /* 0x0000000000007918 */ /* 0x000fe20000000000 */
[----:B------:R3:W-:Y:S01]  /*0500*/  @!P3 STS [UR8+0x20], R6 ;  /* 0x00002006ff00b988 */ /* 0x0007e20008000808 */
[----:B----4-:R-:W-:-:S04]  /*0510*/  UIMAD UR4, UR4, UR6, UR9 ;  /* 0x00000006040472a4 */ /* 0x010fc8000f8e0209 */
[----:B------:R-:W-:-:S04]  /*0520*/  UIMAD UR4, UR4, UR5, UR13 ;  /* 0x00000005040472a4 */ /* 0x000fc8000f8e020d */
[----:B------:R-:W-:-:S04]  /*0530*/  UIMAD UR4, UR4, 0x180, URZ ;  /* 0x00000180040478a4 */ /* 0x000fc8000f8e02ff */
[----:B--2---:R-:W-:Y:S01]  /*0540*/  UIADD3 UR20, UP0, UPT, UR4, UR10, URZ ;  /* 0x0000000a04147290 */ /* 0x004fe2000ff1e0ff */
[----:B-----5:R-:W-:-:S03]  /*0550*/  VIADD R7, R7, 0xffffffff ;  /* 0xffffffff07077836 */ /* 0x020fc60000000000 */
[----:B------:R-:W-:Y:S01]  /*0560*/  ULEA.HI.X.SX32 UR21, UR4, UR11, 0x1, UP0 ;  /* 0x0000000b04157291 */ /* 0x000fe200080f0eff */
[----:B---3--:R-:W-:Y:S11]  /*0570*/  @P3 BRA `(.L_x_7) ;  /* 0x0000000000183947 */ /* 0x008ff60003800000 */
[----:B------:R-:W2:Y:S01]  /*0580*/  LDS R4, [UR8+0x8] ;  /* 0x00000808ff047984 */ /* 0x000ea20008000800 */
[----:B------:R-:W3:Y:S01]  /*0590*/  LDC.64 R8, c[0x0][0x380] ;  /* 0x0000e000ff087b82 */ /* 0x000ee20000000a00 */
[----:B------:R-:W-:Y:S02]  /*05a0*/  IMAD.MOV.U32 R5, RZ, RZ, 0x70 ;  /* 0x00000070ff057424 */ /* 0x000fe400078e00ff */
[----:B---3--:R3:W-:Y:S03]  /*05b0*/  STS.64 [UR8], R8 ;  /* 0x00000008ff007988 */ /* 0x0087e60008000a08 */
[----:B--2---:R-:W-:-:S05]  /*05c0*/  LOP3.LUT R4, R4, 0x10, R5, 0xd8, !PT ;  /* 0x0000001004047812 */ /* 0x004fca00078ed805 */
[----:B------:R3:W-:Y:S02]  /*05d0*/  STS [UR8+0x8], R4 ;  /* 0x00000804ff007988 */ /* 0x0007e40008000808 */
.L_x_7:
[----:B------:R-:W-:Y:S05]  /*05e0*/  BSYNC.RECONVERGENT B0 ;  /* 0x0000000000007941 */ /* 0x000fea0003800200 */
.L_x_6:
[----:B------:R-:W-:Y:S04]  /*05f0*/  BSSY.RECONVERGENT B0, `(.L_x_8) ;  /* 0x000000a000007945 */ /* 0x000fe80003800200 */
[----:B------:R-:W-:Y:S05]  /*0600*/  @P3 BRA `(.L_x_9) ;  /* 0x0000000000203947 */ /* 0x000fea0003800000 */
[----:B---3--:R-:W2:Y:S01]  /*0610*/  LDS R4, [UR8+0x34] ;  /* 0x00003408ff047984 */ /* 0x008ea20008000800 */
[----:B------:R-:W-:Y:S02]  /*0620*/  IMAD.MOV.U32 R5, RZ, RZ, 0x1f000000 ;  /* 0x1f000000ff057424 */ /* 0x000fe400078e00ff */
[----:B------:R-:W-:Y:S01]  /*0630*/  @!P3 IMAD.MOV.U32 R8, RZ, RZ, 0x7f ;  /* 0x0000007fff08b424 */ /* 0x000fe200078e00ff */
[----:B------:R-:W3:Y:S02]  /*0640*/  @!P3 LDS R9, [UR8+0x38] ;  /* 0x00003808ff09b984 */ /* 0x000ee40008000800 */
[----:B--2---:R-:W-:Y:S02]  /*0650*/  LOP3.LUT R4, R4, 0xff000000, R5, 0xb8, !PT ;  /* 0xff00000004047812 */ /* 0x004fe400078eb805 */
[----:B---3--:R-:W-:-:S03]  /*0660*/  @!P3 LOP3.LUT R5, R9, 0xff, R8, 0xb8, !PT ;  /* 0x000000ff0905b812 */ /* 0x008fc600078eb808 */
[----:B------:R2:W-:Y:S04]  /*0670*/  STS [UR8+0x34], R4 ;  /* 0x00003404ff007988 */ /* 0x0005e80008000808 */
[----:B------:R2:W-:Y:S02]  /*0680*/  @!P3 STS [UR8+0x38], R5 ;  /* 0x00003805ff00b988 */ /* 0x0005e40008000808 */
.L_x_9:
[----:B------:R-:W-:Y:S05]  /*0690*/  BSYNC.RECONVERGENT B0 ;  /* 0x0000000000007941 */ /* 0x000fea0003800200 */
.L_x_8:
[----:B------:R-:W-:Y:S04]  /*06a0*/  BSSY.RECONVERGENT B0, `(.L_x_10) ;  /* 0x000000a000007945 */ /* 0x000fe80003800200 */
[----:B------:R-:W-:Y:S05]  /*06b0*/  @P3 BRA `(.L_x_11) ;  /* 0x0000000000203947 */ /* 0x000fea0003800000 */
[----:B--23--:R-:W2:Y:S01]  /*06c0*/  LDS R4, [UR8+0x1c] ;  /* 0x00001c08ff047984 */ /* 0x00cea20008000800 */
[----:B------:R-:W3:Y:S03]  /*06d0*/  LDC.64 R10, c[0x0][0x3a8] ;  /* 0x0000ea00ff0a7b82 */ /* 0x000ee60000000a00 */
[----:B------:R4:W-:Y:S01]  /*06e0*/  STS [UR8+0x24], R7 ;  /* 0x00002407ff007988 */ /* 0x0009e20008000808 */
[--C-:B---3--:R-:W-:Y:S02]  /*06f0*/  SHF.R.U32.HI R9, RZ, 0x4, R11.reuse ;  /* 0x00000004ff097819 */ /* 0x108fe4000001160b */
[----:B------:R-:W-:-:S05]  /*0700*/  SHF.R.U64 R5, R10, 0x4, R11 ;  /* 0x000000040a057819 */ /* 0x000fca000000120b */
[----:B------:R4:W-:Y:S01]  /*0710*/  STS [UR8+0xc], R5 ;  /* 0x00000c05ff007988 */ /* 0x0009e20008000808 */
[----:B--2---:R-:W-:-:S05]  /*0720*/  LOP3.LUT R4, R4, 0xf, R9, 0xb8, !PT ;  /* 0x0000000f04047812 */ /* 0x004fca00078eb809 */
[----:B------:R4:W-:Y:S02]  /*0730*/  STS [UR8+0x1c], R4 ;  /* 0x00001c04ff007988 */ /* 0x0009e40008000808 */
.L_x_11:
[----:B------:R-:W-:Y:S05]  /*0740*/  BSYNC.RECONVERGENT B0 ;  /* 0x0000000000007941 */ /* 0x000fea0003800200 */
.L_x_10:
[----:B------:R-:W-:Y:S04]  /*0750*/  BSSY.RECONVERGENT B1, `(.L_x_12) ;  /* 0x000001d000017945 */ /* 0x000fe80003800200 */
[----:B------:R-:W-:Y:S04]  /*0760*/  BSSY.RELIABLE B0, `(.L_x_13) ;  /* 0x0000018000007945 */ /* 0x000fe80003800100 */
[----:B------:R-:W-:Y:S05]  /*0770*/  @P3 BRA `(.L_x_14) ;  /* 0x00000000001c3947 */ /* 0x000fea0003800000 */
[----:B--234-:R-:W2:Y:S02]  /*0780*/  LDS R4, [UR8+0x34] ;  /* 0x00003408ff047984 */ /* 0x01cea40008000800 */
[----:B--2---:R-:W-:-:S05]  /*0790*/  LOP3.LUT R4, R4, 0x7, RZ, 0xb8, !PT ;  /* 0x0000000704047812 */ /* 0x004fca00078eb8ff */
[----:B------:R2:W-:Y:S01]  /*07a0*/  STS [UR8+0x34], R4 ;  /* 0x00003404ff007988 */ /* 0x0005e20008000808 */
[----:B------:R-:W-:Y:S05]  /*07b0*/  @P3 BRA `(.L_x_15) ;  /* 0x00000000001c3947 */ /* 0x000fea0003800000 */
[----:B--2---:R-:W2:Y:S02]  /*07c0*/  LDS R4, [UR8+0x34] ;  /* 0x00003408ff047984 */ /* 0x004ea40008000800 */
[----:B--2---:R-:W-:-:S05]  /*07d0*/  LOP3.LUT R4, R4, 0x38, RZ, 0xb8, !PT ;  /* 0x0000003804047812 */ /* 0x004fca00078eb8ff */
[----:B------:R5:W-:Y:S02]  /*07e0*/  STS [UR8+0x34], R4 ;  /* 0x00003404ff007988 */ /* 0x000be40008000808 */
.L_x_14:
[----:B------:R-:W-:Y:S05]  /*07f0*/  @P3 BRA `(.L_x_16) ;  /* 0x00000000001c3947 */ /* 0x000fea0003800000 */
[----:B--2345:R-:W2:Y:S02]  /*0800*/  LDS R4, [UR8+0x8] ;  /* 0x00000808ff047984 */ /* 0x03cea40008000800 */
[----:B--2---:R-:W-:-:S05]  /*0810*/  LOP3.LUT R4, R4, 0x780, RZ, 0xb8, !PT ;  /* 0x0000078004047812 */ /* 0x004fca00078eb8ff */
[----:B------:R3:W-:Y:S02]  /*0820*/  STS [UR8+0x8], R4 ;  /* 0x00000804ff007988 */ /* 0x0007e40008000808 */
.L_x_15:
[----:B------:R-:W-:Y:S05]  /*0830*/  @P3 BRA `(.L_x_17) ;  /* 0x0000000000283947 */ /* 0x000fea0003800000 */
[----:B--23--:R-:W2:Y:S02]  /*0840*/  LDS R4, [UR8+0x8] ;  /* 0x00000808ff047984 */ /* 0x00cea40008000800 */
[----:B--2---:R-:W-:-:S05]  /*0850*/  LOP3.LUT R4, R4, 0x1800, RZ, 0xb8, !PT ;  /* 0x0000180004047812 */ /* 0x004fca00078eb8ff */
[----:B------:R2:W-:Y:S02]  /*0860*/  STS [UR8+0x8], R4 ;  /* 0x00000804ff007988 */ /* 0x0005e40008000808 */
.L_x_16:
[----:B------:R-:W-:Y:S05]  /*0870*/  @P3 BREAK.RELIABLE B0 ;  /* 0x0000000000003942 */ /* 0x000fea0003800100 */
[----:B------:R-:W-:Y:S05]  /*0880*/  @P3 BRA `(.L_x_18) ;  /* 0x0000000000243947 */ /* 0x000fea0003800000 */
[----:B--2-4-:R-:W2:Y:S01]  /*0890*/  LDS R5, [UR8+0x8] ;  /* 0x00000808ff057984 */ /* 0x014ea20008000800 */
[----:B---3-5:R-:W-:-:S05]  /*08a0*/  IMAD.MOV.U32 R4, RZ, RZ, 0x6000 ;  /* 0x00006000ff047424 */ /* 0x028fca00078e00ff */
[----:B--2---:R-:W-:-:S04]  /*08b0*/  LOP3.LUT R4, R5, 0x2000, R4, 0xd8, !PT ;  /* 0x0000200005047812 */ /* 0x004fc800078ed804 */
[----:B------:R-:W-:-:S05]  /*08c0*/  LOP3.LUT R4, R4, 0x400000, RZ, 0xb8, !PT ;  /* 0x0040000004047812 */ /* 0x000fca00078eb8ff */
[----:B------:R4:W-:Y:S02]  /*08d0*/  STS [UR8+0x8], R4 ;  /* 0x00000804ff007988 */ /* 0x0009e40008000808 */
.L_x_17:
[----:B------:R-:W-:Y:S05]  /*08e0*/  BSYNC.RELIABLE B0 ;  /* 0x0000000000007941 */ /* 0x000fea0003800100 */
.L_x_13:
[----:B--234-:R-:W2:Y:S02]  /*08f0*/  @!P3 LDS R4, [UR8+0x8] ;  /* 0x00000808ff04b984 */ /* 0x01cea40008000800 */
[----:B--2---:R-:W-:-:S05]  /*0900*/  @!P3 LOP3.LUT R4, R4, 0x8000, RZ, 0xb8, !PT ;  /* 0x000080000404b812 */ /* 0x004fca00078eb8ff */
[----:B------:R2:W-:Y:S02]  /*0910*/  @!P3 STS [UR8+0x8], R4 ;  /* 0x00000804ff00b988 */ /* 0x0005e40008000808 */
.L_x_18:
[----:B------:R-:W-:Y:S05]  /*0920*/  BSYNC.RECONVERGENT B1 ;  /* 0x0000000000017941 */ /* 0x000fea0003800200 */
.L_x_12:
[----:B------:R-:W-:Y:S05]  /*0930*/  WARPSYNC.ALL ;  /* 0x0000000000007948 */ /* 0x000fea0003800000 */
[----:B------:R-:W-:Y:S01]  /*0940*/  NOP ;  /* 0x0000000000007918 */ /* 0x000fe20000000000 */
[----:B---3--:R-:W3:Y:S02]  /*0950*/  LDC R8, c[0x0][0x39c] ;  /* 0x0000e700ff087b82 */ /* 0x008ee40000000800 */
[----:B---3--:R-:W-:Y:S01]  /*0960*/  VIADD R8, R8, 0xffffffff ;  /* 0xffffffff08087836 */ /* 0x008fe20000000000 */
[----:B------:R-:W-:Y:S06]  /*0970*/  @P0 BRA `(.L_x_19) ;  /* 0x0000000000300947 */ /* 0x000fec0003800000 */
[----:B--2-45:R-:W2:Y:S01]  /*0980*/  S2R R4, SR_LANEID ;  /* 0x0000000000047919 */ /* 0x034ea20000000000 */
[----:B------:R-:W-:Y:S05]  /*0990*/  WARPSYNC.ALL ;  /* 0x0000000000007948 */ /* 0x000fea0003800000 */
[----:B------:R-:W-:Y:S01]  /*09a0*/  NOP ;  /* 0x0000000000007918 */ /* 0x000fe20000000000 */
[----:B--2---:R-:W-:-:S05]  /*09b0*/  IMAD.SHL.U32 R9, R4, 0x4, RZ ;  /* 0x0000000404097824 */ /* 0x004fca00078e00ff */
[----:B------:R-:W2:Y:S01]  /*09c0*/  LDS R11, [R9+UR8] ;  /* 0x00000008090b7984 */ /* 0x000ea20008000800 */
[----:B------:R-:W-:-:S05]  /*09d0*/  IADD3 R4, P1, PT, R9, UR20, RZ ;  /* 0x0000001409047c10 */ /* 0x000fca000ff3e0ff */
[----:B------:R-:W-:-:S05]  /*09e0*/  IMAD.X R5, RZ, RZ, UR21, P1 ;  /* 0x00000015ff057e24 */ /* 0x000fca00088e06ff */
[----:B--2---:R3:W2:Y:S01]  /*09f0*/  ATOMG.E.EXCH.STRONG.GPU PT, RZ, [R4], R11 ;  /* 0x0000000b04ff73a8 */ /* 0x0046a200041ee100 */
[----:B------:R-:W-:-:S04]  /*0a00*/  DEPBAR {5,4,3,2,1,0} ;  /* 0x0000003f0000791a */ /* 0x000fc80000000000 */
[----:B------:R-:W4:Y:S02]  /*0a10*/  CCTL.E.C.LDCU.IV.DEEP [UR20] ;  /* 0x0000000014007540 */ /* 0x000f240009c08000 */
[----:B----4-:R3:W-:Y:S01]  /*0a20*/  UTMACCTL.IV [UR20] ;  /* 0x00000000140079b9 */ /* 0x0107e20008000000 */
[----:B------:R-:W-:Y:S01]  /*0a30*/  NOP ;  /* 0x0000000000007918 */ /* 0x000fe20000000000 */
.L_x_19:
[----:B------:R-:W-:Y:S05]  /*0a40*/  @P0 BRA `(.L_x_20) ;  /* 0x00000000000c0947 */ /* 0x000fea0003800000 */
[----:B------:R0:W-:Y:S01]  /*0a50*/  UTMACMDFLUSH ;  /* 0x00000000000079b7 */ /* 0x0001e20000000000 */
[----:B------:R-:W-:Y:S05]  /*0a60*/  @P0 BRA `(.L_x_20) ;  /* 0x0000000000040947 */ /* 0x000fea0003800000 */
[----:B------:R-:W-:-:S04]  /*0a70*/  DEPBAR.LE SB0, 0x0 ;  /* 0x000080000000791a */ /* 0x000fc80000000000 */
.L_x_20:
[----:B------:R-:W-:Y:S05]  /*0a80*/  WARPSYNC.ALL ;  /* 0x0000000000007948 */ /* 0x000fea0003800000 */
[----:B------:R-:W-:Y:S01]  /*0a90*/  NOP ;  /* 0x0000000000007918 */ /* 0x000fe20000000000 */
[----:B--2---:R-:W-:Y:S06]  /*0aa0*/  BAR.SYNC.DEFER_BLOCKING 0x0 ;  /* 0x0000000000007b1d */ /* 0x004fec0000010000 */
[----:B------:R-:W-:Y:S02]  /*0ab0*/  BSSY.RECONVERGENT B1, `(.L_x_21) ;  /* 0x000000b000017945 */ /* 0x000fe40003800200 */
[----:B------:R-:W-:Y:S06]  /*0ac0*/  BAR.SYNC.DEFER_BLOCKING 0x0 ;  /* 0x0000000000007b1d */ /* 0x000fec0000010000 */
[----:B------:R2:W-:Y:S01]  /*0ad0*/  @!P0 STS [R3], RZ ;  /* 0x000000ff03008388 */ /* 0x0005e20000000800 */
[----:B------:R-:W-:Y:S01]  /*0ae0*/  NOP ;  /* 0x0000000000007918 */ /* 0x000fe20000000000 */
[----:B------:R-:W-:Y:S05]  /*0af0*/  @P3 BRA `(.L_x_22) ;  /* 0x0000000000183947 */ /* 0x000fea0003800000 */
[----:B---345:R-:W3:Y:S01]  /*0b00*/  LDS R4, [UR8+0x8] ;  /* 0x00000808ff047984 */ /* 0x038ee20008000800 */
[----:B------:R-:W4:Y:S01]  /*0b10*/  LDC.64 R10, c[0x0][0x388] ;  /* 0x0000e200ff0a7b82 */ /* 0x000f220000000a00 */
[----:B------:R-:W-:Y:S02]  /*0b20*/  IMAD.MOV.U32 R5, RZ, RZ, 0x70 ;  /* 0x00000070ff057424 */ /* 0x000fe400078e00ff */
[----:B----4-:R4:W-:Y:S03]  /*0b30*/  STS.64 [UR8], R10 ;  /* 0x0000000aff007988 */ /* 0x0109e60008000a08 */
[----:B---3--:R-:W-:-:S05]  /*0b40*/  LOP3.LUT R4, R4, 0x10, R5, 0xd8, !PT ;  /* 0x0000001004047812 */ /* 0x008fca00078ed805 */
[----:B------:R4:W-:Y:S02]  /*0b50*/  STS [UR8+0x8], R4 ;  /* 0x00000804ff007988 */ /* 0x0009e40008000808 */
.L_x_22:
[----:B---3--:R-:W-:Y:S05]  /*0b60*/  BSYNC.RECONVERGENT B1 ;  /* 0x0000000000017941 */ /* 0x008fea0003800200 */
.L_x_21:
[----:B------:R-:W-:Y:S04]  /*0b70*/  BSSY.RECONVERGENT B1, `(.L_x_23) ;  /* 0x000000a000017945 */ /* 0x000fe80003800200 */
[----:B------:R-:W-:Y:S05]  /*0b80*/  @P3 BRA `(.L_x_24) ;  /* 0x0000000000203947 */ /* 0x000fea0003800000 */
[----:B----45:R-:W3:Y:S01]  /*0b90*/  LDS R4, [UR8+0x34] ;  /* 0x00003408ff047984 */ /* 0x030ee20008000800 */
[----:B------:R-:W-:Y:S02]  /*0ba0*/  IMAD.MOV.U32 R5, RZ, RZ, 0x7f000000 ;  /* 0x7f000000ff057424 */ /* 0x000fe400078e00ff */
[----:B------:R-:W-:Y:S01]  /*0bb0*/  @!P3 IMAD.MOV.U32 R9, RZ, RZ, 0x1f ;  /* 0x0000001fff09b424 */ /* 0x000fe200078e00ff */
[----:B------:R-:W4:Y:S02]  /*0bc0*/  @!P3 LDS R10, [UR8+0x38] ;  /* 0x00003808ff0ab984 */ /* 0x000f240008000800 */
[----:B---3--:R-:W-:Y:S02]  /*0bd0*/  LOP3.LUT R4, R4, 0xff000000, R5, 0xb8, !PT ;  /* 0xff00000004047812 */ /* 0x008fe400078eb805 */
[----:B----4-:R-:W-:-:S03]  /*0be0*/  @!P3 LOP3.LUT R5, R10, 0xff, R9, 0xb8, !PT ;  /* 0x000000ff0a05b812 */ /* 0x010fc600078eb809 */
[----:B------:R3:W-:Y:S04]  /*0bf0*/  STS [UR8+0x34], R4 ;  /* 0x00003404ff007988 */ /* 0x0007e80008000808 */
[----:B------:R3:W-:Y:S02]  /*0c00*/  @!P3 STS [UR8+0x38], R5 ;  /* 0x00003805ff00b988 */ /* 0x0007e40008000808 */
.L_x_24:
[----:B------:R-:W-:Y:S05]  /*0c10*/  BSYNC.RECONVERGENT B1 ;  /* 0x0000000000017941 */ /* 0x000fea0003800200 */
.L_x_23:
[----:B------:R-:W-:Y:S04]  /*0c20*/  BSSY.RECONVERGENT B1, `(.L_x_25) ;  /* 0x0000004000017945 */ /* 0x000fe80003800200 */
[----:B------:R-:W-:Y:S05]  /*0c30*/  @P3 BRA `(.L_x_26) ;  /* 0x0000000000083947 */ /* 0x000fea0003800000 */
[----:B------:R2:W-:Y:S04]  /*0c40*/  STS [UR8+0x24], R6 ;  /* 0x00002406ff007988 */ /* 0x0005e80008000808 */
[----:B------:R2:W-:Y:S02]  /*0c50*/  STS [UR8+0x20], R8 ;  /* 0x00002008ff007988 */ /* 0x0005e40008000808 */
.L_x_26:
[----:B------:R-:W-:Y:S05]  /*0c60*/  BSYNC.RECONVERGENT B1 ;  /* 0x0000000000017941 */ /* 0x000fea0003800200 */
.L_x_25:
[----:B------:R-:W-:Y:S04]  /*0c70*/  BSSY.RECONVERGENT B2, `(.L_x_27) ;  /* 0x0000025000027945 */ /* 0x000fe80003800200 */
[----:B------:R-:W-:Y:S04]  /*0c80*/  BSSY.RELIABLE B1, `(.L_x_28) ;  /* 0x0000020000017945 */ /* 0x000fe80003800100 */
[----:B------:R-:W-:Y:S05]  /*0c90*/  @P3 BRA `(.L_x_29) ;  /* 0x00000000002c3947 */ /* 0x000fea0003800000 */
[----:B---345:R-:W3:Y:S01]  /*0ca0*/  LDS R4, [UR8+0x1c] ;  /* 0x00001c08ff047984 */ /* 0x038ee20008000800 */
[----:B------:R-:W4:Y:S02]  /*0cb0*/  LDC.64 R10, c[0x0][0x3b0] ;  /* 0x0000ec00ff0a7b82 */ /* 0x000f240000000a00 */
[--C-:B----4-:R-:W-:Y:S02]  /*0cc0*/  SHF.R.U32.HI R9, RZ, 0x4, R11.reuse ;  /* 0x00000004ff097819 */ /* 0x110fe4000001160b */
[----:B------:R-:W-:-:S05]  /*0cd0*/  SHF.R.U64 R5, R10, 0x4, R11 ;  /* 0x000000040a057819 */ /* 0x000fca000000120b */
[----:B------:R4:W-:Y:S01]  /*0ce0*/  STS [UR8+0xc], R5 ;  /* 0x00000c05ff007988 */ /* 0x0009e20008000808 */
[----:B---3--:R-:W-:-:S05]  /*0cf0*/  LOP3.LUT R4, R4, 0xf, R9, 0xb8, !PT ;  /* 0x0000000f04047812 */ /* 0x008fca00078eb809 */
[----:B------:R4:W-:Y:S01]  /*0d00*/  STS [UR8+0x1c], R4 ;  /* 0x00001c04ff007988 */ /* 0x0009e20008000808 */
[----:B------:R-:W-:Y:S05]  /*0d10*/  @P3 BRA `(.L_x_30) ;  /* 0x00000000001c3947 */ /* 0x000fea0003800000 */
[----:B----4-:R-:W3:Y:S02]  /*0d20*/  LDS R4, [UR8+0x34] ;  /* 0x00003408ff047984 */ /* 0x010ee40008000800 */
[----:B---3--:R-:W-:-:S05]  /*0d30*/  LOP3.LUT R4, R4, 0x7, RZ, 0xb8, !PT ;  /* 0x0000000704047812 */ /* 0x008fca00078eb8ff */
[----:B------:R3:W-:Y:S02]  /*0d40*/  STS [UR8+0x34], R4 ;  /* 0x00003404ff007988 */ /* 0x0007e40008000808 */
.L_x_29:
[----:B------:R-:W-:Y:S05]  /*0d50*/  @P3 BRA `(.L_x_31) ;  /* 0x00000000001c3947 */ /* 0x000fea0003800000 */
[----:B---345:R-:W3:Y:S02]  /*0d60*/  LDS R4, [UR8+0x34] ;  /* 0x00003408ff047984 */ /* 0x038ee40008000800 */
[----:B---3--:R-:W-:-:S05]  /*0d70*/  LOP3.LUT R4, R4, 0x38, RZ, 0xb8, !PT ;  /* 0x0000003804047812 */ /* 0x008fca00078eb8ff */
[----:B------:R3:W-:Y:S02]  /*0d80*/  STS [UR8+0x34], R4 ;  /* 0x00003404ff007988 */ /* 0x0007e40008000808 */
.L_x_30:
[----:B------:R-:W-:Y:S05]  /*0d90*/  @P3 BRA `(.L_x_32) ;  /* 0x00000000001c3947 */ /* 0x000fea0003800000 */
[----:B---34-:R-:W3:Y:S02]  /*0da0*/  LDS R4, [UR8+0x8] ;  /* 0x00000808ff047984 */ /* 0x018ee40008000800 */
[----:B---3--:R-:W-:-:S05]  /*0db0*/  LOP3.LUT R4, R4, 0x780, RZ, 0xb8, !PT ;  /* 0x0000078004047812 */ /* 0x008fca00078eb8ff */
[----:B------:R3:W-:Y:S02]  /*0dc0*/  STS [UR8+0x8], R4 ;  /* 0x00000804ff007988 */ /* 0x0007e40008000808 */
.L_x_31:
[----:B------:R-:W-:Y:S05]  /*0dd0*/  @P3 BRA `(.L_x_33) ;  /* 0x0000000000283947 */ /* 0x000fea0003800000 */
[----:B---345:R-:W3:Y:S02]  /*0de0*/  LDS R4, [UR8+0x8] ;  /* 0x00000808ff047984 */ /* 0x038ee40008000800 */
[----:B---3--:R-:W-:-:S05]  /*0df0*/  LOP3.LUT R4, R4, 0x1800, RZ, 0xb8, !PT ;  /* 0x0000180004047812 */ /* 0x008fca00078eb8ff */
[----:B------:R5:W-:Y:S02]  /*0e00*/  STS [UR8+0x8], R4 ;  /* 0x00000804ff007988 */ /* 0x000be40008000808 */
.L_x_32:
[----:B------:R-:W-:Y:S05]  /*0e10*/  @P3 BREAK.RELIABLE B1 ;  /* 0x0000000000013942 */ /* 0x000fea0003800100 */
[----:B------:R-:W-:Y:S05]  /*0e20*/  @P3 BRA `(.L_x_34) ;  /* 0x0000000000243947 */ /* 0x000fea0003800000 */
[----:B---345:R-:W3:Y:S01]  /*0e30*/  LDS R4, [UR8+0x8] ;  /* 0x00000808ff047984 */ /* 0x038ee20008000800 */
[----:B------:R-:W-:-:S05]  /*0e40*/  IMAD.MOV.U32 R5, RZ, RZ, 0x6000 ;  /* 0x00006000ff057424 */ /* 0x000fca00078e00ff */
[----:B---3--:R-:W-:-:S04]  /*0e50*/  LOP3.LUT R4, R4, 0x6000, R5, 0xd8, !PT ;  /* 0x0000600004047812 */ /* 0x008fc800078ed805 */
[----:B------:R-:W-:-:S05]  /*0e60*/  LOP3.LUT R4, R4, 0x400000, RZ, 0xb8, !PT ;  /* 0x0040000004047812 */ /* 0x000fca00078eb8ff */
[----:B------:R3:W-:Y:S02]  /*0e70*/  STS [UR8+0x8], R4 ;  /* 0x00000804ff007988 */ /* 0x0007e40008000808 */
.L_x_33:
[----:B------:R-:W-:Y:S05]  /*0e80*/  BSYNC.RELIABLE B1 ;  /* 0x0000000000017941 */ /* 0x000fea0003800100 */
.L_x_28:
[----:B---345:R-:W3:Y:S02]  /*0e90*/  @!P3 LDS R4, [UR8+0x8] ;  /* 0x00000808ff04b984 */ /* 0x038ee40008000800 */
[----:B---3--:R-:W-:-:S05]  /*0ea0*/  @!P3 LOP3.LUT R4, R4, 0x8000, RZ, 0xb8, !PT ;  /* 0x000080000404b812 */ /* 0x008fca00078eb8ff */
[----:B------:R3:W-:Y:S02]  /*0eb0*/  @!P3 STS [UR8+0x8], R4 ;  /* 0x00000804ff00b988 */ /* 0x0007e40008000808 */
.L_x_34:
[----:B------:R-:W-:Y:S05]  /*0ec0*/  BSYNC.RECONVERGENT B2 ;  /* 0x0000000000027941 */ /* 0x000fea0003800200 */
.L_x_27:
[----:B------:R-:W-:Y:S05]  /*0ed0*/  WARPSYNC.ALL ;  /* 0x0000000000007948 */ /* 0x000fea0003800000 */
[----:B------:R-:W-:Y:S01]  /*0ee0*/  NOP ;  /* 0x0000000000007918 */ /* 0x000fe20000000000 */
[----:B------:R-:W-:-:S04]  /*0ef0*/  UIADD3 UR5, UPT, UPT, UR4, 0x80, URZ ;  /* 0x0000008004057890 */ /* 0x000fc8000fffe0ff */
[----:B------:R-:W-:-:S04]  /*0f00*/  UIADD3 UR22, UP0, UPT, UR5, UR10, URZ ;  /* 0x0000000a05167290 */ /* 0x000fc8000ff1e0ff */
[----:B------:R-:W-:Y:S01]  /*0f10*/  ULEA.HI.X.SX32 UR23, UR5, UR11, 0x1, UP0 ;  /* 0x0000000b05177291 */ /* 0x000fe200080f0eff */
[----:B------:R-:W-:Y:S11]  /*0f20*/  @P0 BRA `(.L_x_35) ;  /* 0x0000000000300947 */ /* 0x000ff60003800000 */
[----:B---345:R-:W3:Y:S01]  /*0f30*/  S2R R4, SR_LANEID ;  /* 0x0000000000047919 */ /* 0x038ee20000000000 */
[----:B------:R-:W-:Y:S05]  /*0f40*/  WARPSYNC.ALL ;  /* 0x0000000000007948 */ /* 0x000fea0003800000 */
[----:B------:R-:W-:Y:S01]  /*0f50*/  NOP ;  /* 0x0000000000007918 */ /* 0x000fe20000000000 */
[----:B--23--:R-:W-:-:S05]  /*0f60*/  IMAD.SHL.U32 R6, R4, 0x4, RZ ;  /* 0x0000000404067824 */ /* 0x00cfca00078e00ff */
[----:B------:R-:W2:Y:S01]  /*0f70*/  LDS R9, [R6+UR8] ;  /* 0x0000000806097984 */ /* 0x000ea20008000800 */
[----:B------:R-:W-:-:S05]  /*0f80*/  IADD3 R4, P1, PT, R6, UR22, RZ ;  /* 0x0000001606047c10 */ /* 0x000fca000ff3e0ff */
[----:B------:R-:W-:-:S05]  /*0f90*/  IMAD.X R5, RZ, RZ, UR23, P1 ;  /* 0x00000017ff057e24 */ /* 0x000fca00088e06ff */
[----:B--2---:R2:W3:Y:S01]  /*0fa0*/  ATOMG.E.EXCH.STRONG.GPU PT, RZ, [R4], R9 ;  /* 0x0000000904ff73a8 */ /* 0x0044e200041ee100 */
[----:B------:R-:W-:-:S04]  /*0fb0*/  DEPBAR {5,4,3,2,1,0} ;  /* 0x0000003f0000791a */ /* 0x000fc80000000000 */
[----:B------:R-:W4:Y:S02]  /*0fc0*/  CCTL.E.C.LDCU.IV.DEEP [UR22] ;  /* 0x0000000016007540 */ /* 0x000f240009c08000 */
[----:B----4-:R2:W-:Y:S01]  /*0fd0*/  UTMACCTL.IV [UR22] ;  /* 0x00000000160079b9 */ /* 0x0105e20008000000 */
[----:B------:R-:W-:Y:S01]  /*0fe0*/  NOP ;  /* 0x0000000000007918 */ /* 0x000fe20000000000 */
.L_x_35:
[----:B------:R-:W-:Y:S05]  /*0ff0*/  @P0 BRA `(.L_x_36) ;  /* 0x00000000000c0947 */ /* 0x000fea0003800000 */
[----:B------:R0:W-:Y:S01]  /*1000*/  UTMACMDFLUSH ;  /* 0x00000000000079b7 */ /* 0x0001e20000000000 */
[----:B------:R-:W-:Y:S05]  /*1010*/  @P0 BRA `(.L_x_36) ;  /* 0x0000000000040947 */ /* 0x000fea0003800000 */
[----:B------:R-:W-:-:S04]  /*1020*/  DEPBAR.LE SB0, 0x0 ;  /* 0x000080000000791a */ /* 0x000fc80000000000 */
.L_x_36:
[----:B------:R-:W-:Y:S05]  /*1030*/  WARPSYNC.ALL ;  /* 0x0000000000007948 */ /* 0x000fea0003800000 */
[----:B------:R-:W-:Y:S01]  /*1040*/  NOP ;  /* 0x0000000000007918 */ /* 0x000fe20000000000 */
[----:B---3--:R-:W-:Y:S06]  /*1050*/  BAR.SYNC.DEFER_BLOCKING 0x0 ;  /* 0x0000000000007b1d */ /* 0x008fec0000010000 */
[----:B------:R-:W-:Y:S02]  /*1060*/  BSSY.RECONVERGENT B2, `(.L_x_37) ;  /* 0x000000b000027945 */ /* 0x000fe40003800200 */
[----:B------:R-:W-:Y:S06]  /*1070*/  BAR.SYNC.DEFER_BLOCKING 0x0 ;  /* 0x0000000000007b1d */ /* 0x000fec0000010000 */
[----:B------:R3:W-:Y:S01]  /*1080*/  @!P0 STS [R3], RZ ;  /* 0x000000ff03008388 */ /* 0x0007e20000000800 */
[----:B------:R-:W-:Y:S01]  /*1090*/  NOP ;  /* 0x0000000000007918 */ /* 0x000fe20000000000 */
[----:B------:R-:W-:Y:S05]  /*10a0*/  @P3 BRA `(.L_x_38) ;  /* 0x0000000000183947 */ /* 0x000fea0003800000 */
[----:B--23--:R-:W2:Y:S01]  /*10b0*/  LDS R3, [UR8+0x8] ;  /* 0x00000808ff037984 */ /* 0x00cea20008000800 */
[----:B------:R-:W3:Y:S01]  /*10c0*/  LDC.64 R10, c[0x0][0x390] ;  /* 0x0000e400ff0a7b82 */ /* 0x000ee20000000a00 */
[----:B----45:R-:W-:Y:S02]  /*10d0*/  IMAD.MOV.U32 R4, RZ, RZ, 0x70 ;  /* 0x00000070ff047424 */ /* 0x030fe400078e00ff */
[----:B---3--:R3:W-:Y:S03]  /*10e0*/  STS.64 [UR8], R10 ;  /* 0x0000000aff007988 */ /* 0x0087e60008000a08 */
[----:B--2---:R-:W-:-:S05]  /*10f0*/  LOP3.LUT R3, R3, 0x10, R4, 0xd8, !PT ;  /* 0x0000001003037812 */ /* 0x004fca00078ed804 */
[----:B------:R3:W-:Y:S02]  /*1100*/  STS [UR8+0x8], R3 ;  /* 0x00000803ff007988 */ /* 0x0007e40008000808 */
.L_x_38:
[----:B--2---:R-:W-:Y:S05]  /*1110*/  BSYNC.RECONVERGENT B2 ;  /* 0x0000000000027941 */ /* 0x004fea0003800200 */
.L_x_37:
[----:B------:R-:W-:Y:S04]  /*1120*/  BSSY.RECONVERGENT B3, `(.L_x_39) ;  /* 0x0000033000037945 */ /* 0x000fe80003800200 */
[----:B------:R-:W-:Y:S04]  /*1130*/  BSSY.RELIABLE B2, `(.L_x_40) ;  /* 0x000002e000027945 */ /* 0x000fe80003800100 */
[----:B------:R-:W-:Y:S05]  /*1140*/  @P3 BRA `(.L_x_41) ;  /* 0x0000000000243947 */ /* 0x000fea0003800000 */
[----:B---3--:R-:W2:Y:S01]  /*1150*/  LDS R3, [UR8+0x34] ;  /* 0x00003408ff037984 */ /* 0x008ea20008000800 */
[----:B----45:R-:W-:-:S05]  /*1160*/  IMAD.MOV.U32 R4, RZ, RZ, 0x7f000000 ;  /* 0x7f000000ff047424 */ /* 0x030fca00078e00ff */
[----:B--2---:R-:W-:-:S05]  /*1170*/  LOP3.LUT R3, R3, 0xff000000, R4, 0xb8, !PT ;  /* 0xff00000003037812 */ /* 0x004fca00078eb804 */
[----:B------:R2:W-:Y:S01]  /*1180*/  STS [UR8+0x34], R3 ;  /* 0x00003403ff007988 */ /* 0x0005e20008000808 */
[----:B------:R-:W-:Y:S05]  /*1190*/  @P3 BRA `(.L_x_42) ;  /* 0x0000000000183947 */ /* 0x000fea0003800000 */
[----:B--2---:R-:W2:Y:S01]  /*11a0*/  LDS R3, [UR8+0x38] ;  /* 0x00003808ff037984 */ /* 0x004ea20008000800 */
[----:B------:R-:W-:-:S05]  /*11b0*/  IMAD.MOV.U32 R4, RZ, RZ, 0x7f ;  /* 0x0000007fff047424 */ /* 0x000fca00078e00ff */
[----:B--2---:R-:W-:-:S05]  /*11c0*/  LOP3.LUT R3, R3, 0xff, R4, 0xb8, !PT ;  /* 0x000000ff03037812 */ /* 0x004fca00078eb804 */
[----:B------:R2:W-:Y:S02]  /*11d0*/  STS [UR8+0x38], R3 ;  /* 0x00003803ff007988 */ /* 0x0005e40008000808 */
.L_x_41:
[----:B------:R-:W-:Y:S05]  /*11e0*/  @P3 BRA `(.L_x_43) ;  /* 0x00000000000c3947 */ /* 0x000fea0003800000 */
[----:B------:R2:W-:Y:S02]  /*11f0*/  STS [UR8+0x20], R8 ;  /* 0x00002008ff007988 */ /* 0x0005e40008000808 */
.L_x_42:
[----:B------:R-:W-:Y:S05]  /*1200*/  @P3 BRA `(.L_x_44) ;  /* 0x0000000000243947 */ /* 0x000fea0003800000 */
[----:B------:R2:W-:Y:S02]  /*1210*/  STS [UR8+0x24], R7 ;  /* 0x00002407ff007988 */ /* 0x0005e40008000808 */
.L_x_43:
[----:B------:R-:W-:Y:S05]  /*1220*/  @P3 BRA `(.L_x_45) ;  /* 0x00000000002c3947 */ /* 0x000fea0003800000 */
[----:B--23--:R-:W2:Y:S01]  /*1230*/  LDS R3, [UR8+0x1c] ;  /* 0x00001c08ff037984 */ /* 0x00cea20008000800 */
[----:B----45:R-:W3:Y:S02]  /*1240*/  LDC.64 R4, c[0x0][0x3b8] ;  /* 0x0000ee00ff047b82 */ /* 0x030ee40000000a00 */
[--C-:B---3--:R-:W-:Y:S02]  /*1250*/  SHF.R.U32.HI R6, RZ, 0x4, R5.reuse ;  /* 0x00000004ff067819 */ /* 0x108fe40000011605 */
[----:B------:R-:W-:-:S05]  /*1260*/  SHF.R.U64 R4, R4, 0x4, R5 ;  /* 0x0000000404047819 */ /* 0x000fca0000001205 */
[----:B------:R3:W-:Y:S01]  /*1270*/  STS [UR8+0xc], R4 ;  /* 0x00000c04ff007988 */ /* 0x0007e20008000808 */
[----:B--2---:R-:W-:-:S05]  /*1280*/  LOP3.LUT R3, R3, 0xf, R6, 0xb8, !PT ;  /* 0x0000000f03037812 */ /* 0x004fca00078eb806 */
[----:B------:R3:W-:Y:S02]  /*1290*/  STS [UR8+0x1c], R3 ;  /* 0x00001c03ff007988 */ /* 0x0007e40008000808 */
.L_x_44:
[----:B------:R-:W-:Y:S05]  /*12a0*/  @P3 BRA `(.L_x_46) ;  /* 0x00000000001c3947 */ /* 0x000fea0003800000 */
[----:B--23--:R-:W2:Y:S02]  /*12b0*/  LDS R3, [UR8+0x34] ;  /* 0x00003408ff037984 */ /* 0x00cea40008000800 */
[----:B--2---:R-:W-:-:S05]  /*12c0*/  LOP3.LUT R3, R3, 0x7, RZ, 0xb8, !PT ;  /* 0x0000000703037812 */ /* 0x004fca00078eb8ff */
[----:B------:R2:W-:Y:S02]  /*12d0*/  STS [UR8+0x34], R3 ;  /* 0x00003403ff007988 */ /* 0x0005e40008000808 */
.L_x_45:
[----:B------:R-:W-:Y:S05]  /*12e0*/  @P3 BRA `(.L_x_47) ;  /* 0x00000000001c3947 */ /* 0x000fea0003800000 */
[----:B--23--:R-:W2:Y:S02]  /*12f0*/  LDS R3, [UR8+0x34] ;  /* 0x00003408ff037984 */ /* 0x00cea40008000800 */
[----:B--2---:R-:W-:-:S05]  /*1300*/  LOP3.LUT R3, R3, 0x38, RZ, 0xb8, !PT ;  /* 0x0000003803037812 */ /* 0x004fca00078eb8ff */
[----:B------:R2:W-:Y:S02]  /*1310*/  STS [UR8+0x34], R3 ;  /* 0x00003403ff007988 */ /* 0x0005e40008000808 */
.L_x_46:
[----:B------:R-:W-:Y:S05]  /*1320*/  @P3 BRA `(.L_x_48) ;  /* 0x00000000001c3947 */ /* 0x000fea0003800000 */
[----:B--23--:R-:W2:Y:S02]  /*1330*/  LDS R3, [UR8+0x8] ;  /* 0x00000808ff037984 */ /* 0x00cea40008000800 */
[----:B--2---:R-:W-:-:S05]  /*1340*/  LOP3.LUT R3, R3, 0x780, RZ, 0xb8, !PT ;  /* 0x0000078003037812 */ /* 0x004fca00078eb8ff */
[----:B------:R2:W-:Y:S02]  /*1350*/  STS [UR8+0x8], R3 ;  /* 0x00000803ff007988 */ /* 0x0005e40008000808 */
.L_x_47:
[----:B------:R-:W-:Y:S05]  /*1360*/  @P3 BRA `(.L_x_49) ;  /* 0x0000000000283947 */ /* 0x000fea0003800000 */
[----:B--23--:R-:W2:Y:S02]  /*1370*/  LDS R3, [UR8+0x8] ;  /* 0x00000808ff037984 */ /* 0x00cea40008000800 */
[----:B--2---:R-:W-:-:S05]  /*1380*/  LOP3.LUT R3, R3, 0x1800, RZ, 0xb8, !PT ;  /* 0x0000180003037812 */ /* 0x004fca00078eb8ff */
[----:B------:R2:W-:Y:S02]  /*1390*/  STS [UR8+0x8], R3 ;  /* 0x00000803ff007988 */ /* 0x0005e40008000808 */
.L_x_48:
[----:B------:R-:W-:Y:S05]  /*13a0*/  @P3 BREAK.RELIABLE B2 ;  /* 0x0000000000023942 */ /* 0x000fea0003800100 */
[----:B------:R-:W-:Y:S05]  /*13b0*/  @P3 BRA `(.L_x_50) ;  /* 0x0000000000243947 */ /* 0x000fea0003800000 */
[----:B--23--:R-:W2:Y:S01]  /*13c0*/  LDS R3, [UR8+0x8] ;  /* 0x00000808ff037984 */ /* 0x00cea20008000800 */
[----:B----45:R-:W-:-:S05]  /*13d0*/  IMAD.MOV.U32 R4, RZ, RZ, 0x6000 ;  /* 0x00006000ff047424 */ /* 0x030fca00078e00ff */
[----:B--2---:R-:W-:-:S04]  /*13e0*/  LOP3.LUT R3, R3, 0x6000, R4, 0xd8, !PT ;  /* 0x0000600003037812 */ /* 0x004fc800078ed804 */
[----:B------:R-:W-:-:S05]  /*13f0*/  LOP3.LUT R3, R3, 0x400000, RZ, 0xb8, !PT ;  /* 0x0040000003037812 */ /* 0x000fca00078eb8ff */
[----:B------:R2:W-:Y:S02]  /*1400*/  STS [UR8+0x8], R3 ;  /* 0x00000803ff007988 */ /* 0x0005e40008000808 */
.L_x_49:
[----:B------:R-:W-:Y:S05]  /*1410*/  BSYNC.RELIABLE B2 ;  /* 0x0000000000027941 */ /* 0x000fea0003800100 */
.L_x_40:
[----:B--23--:R-:W2:Y:S02]  /*1420*/  @!P3 LDS R3, [UR8+0x8] ;  /* 0x00000808ff03b984 */ /* 0x00cea40008000800 */
[----:B--2---:R-:W-:-:S05]  /*1430*/  @!P3 LOP3.LUT R3, R3, 0x8000, RZ, 0xb8, !PT ;  /* 0x000080000303b812 */ /* 0x004fca00078eb8ff */
[----:B------:R2:W-:Y:S02]  /*1440*/  @!P3 STS [UR8+0x8], R3 ;  /* 0x00000803ff00b988 */ /* 0x0005e40008000808 */
.L_x_50:
[----:B------:R-:W-:Y:S05]  /*1450*/  BSYNC.RECONVERGENT B3 ;  /* 0x0000000000037941 */ /* 0x000fea0003800200 */
.L_x_39:
[----:B------:R-:W-:Y:S05]  /*1460*/  WARPSYNC.ALL ;  /* 0x0000000000007948 */ /* 0x000fea0003800000 */
[----:B------:R-:W-:Y:S01]  /*1470*/  NOP ;  /* 0x0000000000007918 */ /* 0x000fe20000000000 */
[----:B------:R-:W-:-:S04]  /*1480*/  UIADD3 UR4, UPT, UPT, UR4, 0x100, URZ ;  /* 0x0000010004047890 */ /* 0x000fc8000fffe0ff */
[----:B------:R-:W-:-:S04]  /*1490*/  UIADD3 UR10, UP0, UPT, UR4, UR10, URZ ;  /* 0x0000000a040a7290 */ /* 0x000fc8000ff1e0ff */
[----:B------:R-:W-:Y:S01]  /*14a0*/  ULEA.HI.X.SX32 UR11, UR4, UR11, 0x1, UP0 ;  /* 0x0000000b040b7291 */ /* 0x000fe200080f0eff */
[----:B------:R-:W-:Y:S11]  /*14b0*/  @P0 BRA `(.L_x_51) ;  /* 0x0000000000300947 */ /* 0x000ff60003800000 */
[----:B--23--:R-:W2:Y:S01]  /*14c0*/  S2R R3, SR_LANEID ;  /* 0x0000000000037919 */ /* 0x00cea20000000000 */
[----:B------:R-:W-:Y:S05]  /*14d0*/  WARPSYNC.ALL ;  /* 0x0000000000007948 */ /* 0x000fea0003800000 */
[----:B------:R-:W-:Y:S01]  /*14e0*/  NOP ;  /* 0x0000000000007918 */ /* 0x000fe20000000000 */
[----:B--2---:R-:W-:-:S05]  /*14f0*/  IMAD.SHL.U32 R6, R3, 0x4, RZ ;  /* 0x0000000403067824 */ /* 0x004fca00078e00ff */
[----:B------:R-:W2:Y:S01]  /*1500*/  LDS R3, [R6+UR8] ;  /* 0x0000000806037984 */ /* 0x000ea20008000800 */
[----:B----45:R-:W-:-:S05]  /*1510*/  IADD3 R4, P1, PT, R6, UR10, RZ ;  /* 0x0000000a06047c10 */ /* 0x030fca000ff3e0ff */
[----:B------:R-:W-:-:S05]  /*1520*/  IMAD.X R5, RZ, RZ, UR11, P1 ;  /* 0x0000000bff057e24 */ /* 0x000fca00088e06ff */
[----:B--2---:R2:W3:Y:S01]  /*1530*/  ATOMG.E.EXCH.STRONG.GPU PT, RZ, [R4], R3 ;  /* 0x0000000304ff73a8 */ /* 0x0044e200041ee100 */
[----:B------:R-:W-:-:S04]  /*1540*/  DEPBAR {5,4,3,2,1,0} ;  /* 0x0000003f0000791a */ /* 0x000fc80000000000 */
[----:B------:R-:W4:Y:S02]  /*1550*/  CCTL.E.C.LDCU.IV.DEEP [UR10] ;  /* 0x000000000a007540 */ /* 0x000f240009c08000 */
[----:B----4-:R2:W-:Y:S01]  /*1560*/  UTMACCTL.IV [UR10] ;  /* 0x000000000a0079b9 */ /* 0x0105e20008000000 */
[----:B------:R-:W-:Y:S01]  /*1570*/  NOP ;  /* 0x0000000000007918 */ /* 0x000fe20000000000 */
.L_x_51:
[----:B------:R-:W-:Y:S05]  /*1580*/  @P0 BRA `(.L_x_52) ;  /* 0x00000000000c0947 */ /* 0x000fea0003800000 */
[----:B------:R0:W-:Y:S01]  /*1590*/  UTMACMDFLUSH ;  /* 0x00000000000079b7 */ /* 0x0001e20000000000 */
[----:B------:R-:W-:Y:S05]  /*15a0*/  @P0 BRA `(.L_x_52) ;  /* 0x0000000000040947 */ /* 0x000fea0003800000 */
[----:B------:R-:W-:-:S04]  /*15b0*/  DEPBAR.LE SB0, 0x0 ;  /* 0x000080000000791a */ /* 0x000fc80000000000 */
.L_x_52:
[----:B------:R-:W-:Y:S05]  /*15c0*/  WARPSYNC.ALL ;  /* 0x0000000000007948 */ /* 0x000fea0003800000 */
[----:B------:R-:W-:Y:S01]  /*15d0*/  NOP ;  /* 0x0000000000007918 */ /* 0x000fe20000000000 */
[----:B---3--:R-:W-:Y:S01]  /*15e0*/  BAR.SYNC.DEFER_BLOCKING 0x0 ;  /* 0x0000000000007b1d */ /* 0x008fe20000010000 */
[----:B--2---:R-:W-:Y:S01]  /*15f0*/  SHF.R.U32.HI R3, RZ, 0x5, R0 ;  /* 0x00000005ff037819 */ /* 0x004fe20000011600 */
[----:B------:R-:W-:-:S03]  /*1600*/  USHF.L.U32 UR9, UR9, 0x8, URZ ;  /* 0x0000000809097899 */ /* 0x000fc600080006ff */
[----:B------:R-:W-:Y:S01]  /*1610*/  R2UR UR12, R3 ;  /* 0x00000000030c72ca */ /* 0x000fe200000e0000 */
[----:B------:R-:W-:Y:S01]  /*1620*/  VOTEU.ALL UP0, P3 ;  /* 0x0000000000ff7886 */ /* 0x000fe20001800000 */
[----:B------:R-:W-:Y:S01]  /*1630*/  UMOV UR4, 0x1 ;  /* 0x0000000100047882 */ /* 0x000fe20000000000 */
[----:B------:R-:W-:Y:S01]  /*1640*/  VOTEU.ALL UP1, P3 ;  /* 0x0000000000ff7886 */ /* 0x000fe20001820000 */
[----:B------:R-:W-:Y:S02]  /*1650*/  BSSY.RECONVERGENT B3, `(.L_x_53) ;  /* 0x0000018000037945 */ /* 0x000fe40003800200 */
[----:B------:R-:W-:-:S04]  /*1660*/  @!UP0 UIADD3 UR6, UPT, UPT, -UR4, 0x100000, URZ ;  /* 0x0010000004068890 */ /* 0x000fc8000fffe1ff */
[----:B------:R-:W-:Y:S02]  /*1670*/  @!UP0 USHF.L.U32 UR7, UR6, 0xb, URZ ;  /* 0x0000000b06078899 */ /* 0x000fe400080006ff */
[----:B------:R-:W-:Y:S02]  /*1680*/  @!UP0 USHF.L.U32 UR6, UR6, 0x1, URZ ;  /* 0x0000000106068899 */ /* 0x000fe400080006ff */
[----:B------:R-:W-:-:S04]  /*1690*/  @!UP0 UIADD3 UR4, UPT, UPT, -UR4, 0x100000, URZ ;  /* 0x0010000004048890 */ /* 0x000fc8000fffe1ff */
[----:B------:R-:W-:Y:S02]  /*16a0*/  @!UP0 USHF.L.U32 UR5, UR4, 0xb, URZ ;  /* 0x0000000b04058899 */ /* 0x000fe400080006ff */
[----:B------:R-:W-:Y:S01]  /*16b0*/  @!UP0 USHF.L.U32 UR4, UR4, 0x1, URZ ;  /* 0x0000000104048899 */ /* 0x000fe200080006ff */
[----:B------:R-:W-:Y:S01]  /*16c0*/  VOTEU.ALL UP0, P3 ;  /* 0x0000000000ff7886 */ /* 0x000fe20001800000 */
[----:B------:R-:W2:Y:S04]  /*16d0*/  FENCE.VIEW.ASYNC.S ;  /* 0x00000000000073c6 */ /* 0x000ea80000000000 */
[----:B--2---:R2:W3:Y:S06]  /*16e0*/  @!UP0 SYNCS.EXCH.64 URZ, [UR8+0x9000], UR6 ;  /* 0x0090000608ff85b2 */ /* 0x0044ec0008000100 */
[----:B------:R2:W3:Y:S02]  /*16f0*/  @!UP1 SYNCS.EXCH.64 URZ, [UR8+0x9020], UR4 ;  /* 0x0090200408ff95b2 */ /* 0x0004e40008000100 */
[----:B---3--:R-:W-:Y:S06]  /*1700*/  BAR.SYNC.DEFER_BLOCKING 0x0 ;  /* 0x0000000000007b1d */ /* 0x008fec0000010000 */
[----:B------:R-:W-:Y:S05]  /*1710*/  @P3 BRA `(.L_x_54) ;  /* 0x00000000002c3947 */ /* 0x000fea0003800000 */
[----:B--2---:R-:W-:Y:S02]  /*1720*/  UMOV UR4, 0x1 ;  /* 0x0000000100047882 */ /* 0x004fe40000000000 */
[----:B------:R-:W-:-:S04]  /*1730*/  UIADD3 UR6, UPT, UPT, -UR4, 0x100000, URZ ;  /* 0x0010000004067890 */ /* 0x000fc8000fffe1ff */
[----:B------:R-:W-:Y:S02]  /*1740*/  USHF.L.U32 UR7, UR6, 0xb, URZ ;  /* 0x0000000b06077899 */ /* 0x000fe400080006ff */
[----:B------:R-:W-:Y:S02]  /*1750*/  USHF.L.U32 UR6, UR6, 0x1, URZ ;  /* 0x0000000106067899 */ /* 0x000fe400080006ff */
[----:B------:R-:W-:-:S04]  /*1760*/  UIADD3 UR4, UPT, UPT, -UR4, 0x100000, URZ ;  /* 0x0010000004047890 */ /* 0x000fc8000fffe1ff */
[----:B------:R-:W-:Y:S02]  /*1770*/  USHF.L.U32 UR5, UR4, 0xb, URZ ;  /* 0x0000000b04057899 */ /* 0x000fe400080006ff */
[----:B------:R-:W-:Y:S01]  /*1780*/  USHF.L.U32 UR4, UR4, 0x1, URZ ;  /* 0x0000000104047899 */ /* 0x000fe200080006ff */
[----:B------:R-:W2:Y:S03]  /*1790*/  FENCE.VIEW.ASYNC.S ;  /* 0x00000000000073c6 */ /* 0x000ea60000000000 */
[----:B--2---:R3:W2:Y:S08]  /*17a0*/  SYNCS.EXCH.64 URZ, [UR8+0x9008], UR6 ;  /* 0x0090080608ff75b2 */ /* 0x0046b00008000100 */
[----:B------:R3:W4:Y:S02]  /*17b0*/  SYNCS.EXCH.64 URZ, [UR8+0x9028], UR4 ;  /* 0x0090280408ff75b2 */ /* 0x0007240008000100 */
[----:B---3--:R-:W-:Y:S01]  /*17c0*/  NOP ;  /* 0x0000000000007918 */ /* 0x008fe20000000000 */
.L_x_54:
[----:B--2---:R-:W-:Y:S05]  /*17d0*/  BSYNC.RECONVERGENT B3 ;  /* 0x0000000000037941 */ /* 0x004fea0003800200 */
.L_x_53:
[----:B----4-:R-:W-:Y:S01]  /*17e0*/  BAR.SYNC.DEFER_BLOCKING 0x0 ;  /* 0x0000000000007b1d */ /* 0x010fe20000010000 */
[----:B------:R-:W-:Y:S01]  /*17f0*/  UIADD3 UR6, UPT, UPT, UR8, 0x9020, URZ ;  /* 0x0000902008067890 */ /* 0x000fe2000fffe0ff */
[----:B------:R-:W-:Y:S01]  /*1800*/  ISETP.GE.AND P0, PT, R12, 0x1, PT ;  /* 0x000000010c00780c */ /* 0x000fe20003f06270 */
[----:B------:R-:W-:-:S03]  /*1810*/  USHF.L.U32 UR7, UR13, 0x7, URZ ;  /* 0x000000070d077899 */ /* 0x000fc600080006ff */
[----:B------:R-:W-:Y:S04]  /*1820*/  BSSY.RECONVERGENT B3, `(.L_x_55) ;  /* 0x000000d000037945 */ /* 0x000fe80003800200 */
[----:B------:R-:W-:Y:S05]  /*1830*/  @P3 BRA `(.L_x_56) ;  /* 0x00000000002c3947 */ /* 0x000fea0003800000 */
[----:B------:R-:W-:Y:S02]  /*1840*/  UMOV UR4, 0x1 ;  /* 0x0000000100047882 */ /* 0x000fe40000000000 */
[----:B------:R-:W-:-:S04]  /*1850*/  UIADD3 UR14, UPT, UPT, -UR4, 0x100000, URZ ;  /* 0x00100000040e7890 */ /* 0x000fc8000fffe1ff */
[----:B------:R-:W-:Y:S02]  /*1860*/  USHF.L.U32 UR15, UR14, 0xb, URZ ;  /* 0x0000000b0e0f7899 */ /* 0x000fe400080006ff */
[----:B------:R-:W-:Y:S02]  /*1870*/  USHF.L.U32 UR14, UR14, 0x1, URZ ;  /* 0x000000010e0e7899 */ /* 0x000fe400080006ff */
[----:B------:R-:W-:-:S04]  /*1880*/  UIADD3 UR4, UPT, UPT, -UR4, 0x100000, URZ ;  /* 0x0010000004047890 */ /* 0x000fc8000fffe1ff */
[----:B------:R-:W-:Y:S02]  /*1890*/  USHF.L.U32 UR5, UR4, 0xb, URZ ;  /* 0x0000000b04057899 */ /* 0x000fe400080006ff */
[----:B------:R-:W-:Y:S01]  /*18a0*/  USHF.L.U32 UR4, UR4, 0x1, URZ ;  /* 0x0000000104047899 */ /* 0x000fe200080006ff */
[----:B------:R-:W2:Y:S03]  /*18b0*/  FENCE.VIEW.ASYNC.S ;  /* 0x00000000000073c6 */ /* 0x000ea60000000000 */
[----:B--2---:R2:W3:Y:S08]  /*18c0*/  SYNCS.EXCH.64 URZ, [UR8+0x9010], UR14 ;  /* 0x0090100e08ff75b2 */ /* 0x0044f00008000100 */
[----:B------:R2:W4:Y:S01]  /*18d0*/  SYNCS.EXCH.64 URZ, [UR8+0x9030], UR4 ;  /* 0x0090300408ff75b2 */ /* 0x0005220008000100 */
[----:B------:R-:W-:Y:S01]  /*18e0*/  NOP ;  /* 0x0000000000007918 */ /* 0x000fe20000000000 */
.L_x_56:
[----:B--2---:R-:W-:Y:S05]  /*18f0*/  BSYNC.RECONVERGENT B3 ;  /* 0x0000000000037941 */ /* 0x004fea0003800200 */
.L_x_55:
[----:B------:R-:W-:Y:S05]  /*1900*/  @!P0 BRA `(.L_x_57) ;  /* 0x0000000400e88947 */ /* 0x000fea0003800000 */
[----:B---34-:R-:W-:Y:S01]  /*1910*/  BAR.SYNC.DEFER_BLOCKING 0x0 ;  /* 0x0000000000007b1d */ /* 0x018fe20000010000 */
[----:B------:R-:W-:Y:S01]  /*1920*/  ELECT P1, URZ, PT ;  /* 0x0000000000ff782f */ /* 0x000fe20003820000 */
[----:B------:R-:W-:Y:S01]  /*1930*/  @!P3 IMAD.MOV.U32 R3, RZ, RZ, 0x3000 ;  /* 0x00003000ff03b424 */ /* 0x000fe200078e00ff */
[----:B------:R-:W-:Y:S02]  /*1940*/  UIADD3 UR16, UPT, UPT, UR8, 0x6000, URZ ;  /* 0x0000600008107890 */ /* 0x000fe4000fffe0ff */
[----:B------:R-:W-:Y:S01]  /*1950*/  ISETP.LT.U32.AND P1, PT, R2, 0x20, P1 ;  /* 0x000000200200780c */ /* 0x000fe20000f21070 */
[----:B------:R-:W-:Y:S01]  /*1960*/  UMOV UR19, UR7 ;  /* 0x0000000700137c82 */ /* 0x000fe20008000000 */
[----:B------:R-:W-:Y:S01]  /*1970*/  ELECT P0, URZ, PT ;  /* 0x0000000000ff782f */ /* 0x000fe20003800000 */
[----:B------:R-:W-:-:S03]  /*1980*/  ULOP3.LUT UR4, UR12, 0x1, URZ, 0xc0, !UPT ;  /* 0x000000010c047892 */ /* 0x000fc6000f8ec0ff */
[----:B------:R-:W-:Y:S01]  /*1990*/  ISETP.LT.U32.AND P0, PT, R2, 0x40, P0 ;  /* 0x000000400200780c */ /* 0x000fe20000701070 */
[----:B------:R-:W-:Y:S02]  /*19a0*/  ULEA UR28, UR4, UR8, 0xc ;  /* 0x00000008041c7291 */ /* 0x000fe4000f8e60ff */
[----:B------:R-:W-:-:S04]  /*19b0*/  ULEA UR30, UR4, UR9, 0x7 ;  /* 0x00000009041e7291 */ /* 0x000fc8000f8e38ff */
[----:B------:R-:W-:Y:S01]  /*19c0*/  VOTEU.ANY UP0, P1 ;  /* 0x0000000000ff7886 */ /* 0x000fe20000800100 */
[----:B------:R-:W-:-:S04]  /*19d0*/  VOTEU.ANY UP2, P1 ;  /* 0x0000000000ff7886 */ /* 0x000fc80000840100 */
[----:B------:R-:W-:Y:S02]  /*19e0*/  @UP0 UIADD3 UR17, UPT, UPT, UR8, 0x9000, URZ ;  /* 0x0000900008110890 */ /* 0x000fe4000fffe0ff */
[----:B------:R2:W-:Y:S01]  /*19f0*/  @!P3 SYNCS.ARRIVE.TRANS64 RZ, [UR8+0x9000], R3 ;  /* 0x00900003ffffb9a7 */ /* 0x0005e20008000008 */
[----:B------:R-:W-:Y:S01]  /*1a00*/  @UP0 UMOV UR18, URZ ;  /* 0x000000ff00120c82 */ /* 0x000fe20008000000 */
[----:B------:R-:W-:Y:S01]  /*1a10*/  BAR.SYNC.DEFER_BLOCKING 0x0 ;  /* 0x0000000000007b1d */ /* 0x000fe20000010000 */
[----:B------:R-:W-:-:S05]  /*1a20*/  UISETP.NE.U32.AND UP0, UPT, UR12, URZ, UPT ;  /* 0x000000ff0c00728c */ /* 0x000fca000bf05070 */
[----:B------:R-:W-:Y:S01]  /*1a30*/  VOTEU.ANY UP1, P0 ;  /* 0x0000000000ff7886 */ /* 0x000fe20000020100 */
[----:B------:R-:W-:-:S04]  /*1a40*/  VOTEU.ANY UP3, P0 ;  /* 0x0000000000ff7886 */ /* 0x000fc80000060100 */
[----:B------:R-:W-:Y:S01]  /*1a50*/  @UP1 UIADD3 UR29, UPT, UPT, UR8, 0x9000, URZ ;  /* 0x00009000081d1890 */ /* 0x000fe2000fffe0ff */
[----:B------:R-:W-:Y:S01]  /*1a60*/  @UP1 UMOV UR31, URZ ;  /* 0x000000ff001f1c82 */ /* 0x000fe20008000000 */
[----:B------:R2:W-:Y:S01]  /*1a70*/  @UP2 UTMALDG.2D [UR16], [UR20] ;  /* 0x00000010140025b4 */ /* 0x0005e20008008000 */
[----:B------:R3:W-:Y:S06]  /*1a80*/  MEMBAR.ALL.CTA ;  /* 0x0000000000007992 */ /* 0x0007ec0000008000 */
[----:B---3--:R-:W3:Y:S02]  /*1a90*/  FENCE.VIEW.ASYNC.S ;  /* 0x00000000000073c6 */ /* 0x008ee40000000000 */
[----:B---3--:R-:W-:Y:S06]  /*1aa0*/  BAR.SYNC.DEFER_BLOCKING 0x0 ;  /* 0x0000000000007b1d */ /* 0x008fec0000010000 */
[----:B------:R2:W-:Y:S02]  /*1ab0*/  @UP3 UTMALDG.2D [UR28], [UR22] ;  /* 0x0000001c160035b4 */ /* 0x0005e40008008000 */
[----:B------:R-:W-:Y:S06]  /*1ac0*/  BAR.SYNC.DEFER_BLOCKING 0x0 ;  /* 0x0000000000007b1d */ /* 0x000fec0000010000 */
[----:B------:R-:W3:Y:S02]  /*1ad0*/  SYNCS.PHASECHK.TRANS64.TRYWAIT P0, [UR8+0x9000], RZ ;  /* 0x009000ffff0075a7 */ /* 0x000ee40008001108 */
[----:B--23--:R-:W-:Y:S05]  /*1ae0*/  @!P0 BRA `(.L_x_58) ;  /* 0x0000001400308947 */ /* 0x00cfea0003800000 */
.L_x_74:
[----:B------:R-:W-:Y:S05]  /*1af0*/  BRA.U UP0, `(.L_x_59) ;  /* 0x00000001002c7547 */ /* 0x000fea000b800000 */
[----:B------:R-:W-:Y:S02]  /*1b00*/  USHF.R.U32.HI UR14, URZ, 0x4, UR8 ;  /* 0x00000004ff0e7899 */ /* 0x000fe40008011608 */
[----:B------:R-:W-:Y:S02]  /*1b10*/  USHF.R.U32.HI UR4, URZ, 0x4, UR16 ;  /* 0x00000004ff047899 */ /* 0x000fe40008011610 */
[----:B------:R-:W-:Y:S02]  /*1b20*/  USGXT.U32 UR14, UR14, 0xe ;  /* 0x0000000e0e0e789a */ /* 0x000fe40008000000 */
[----:B------:R-:W-:Y:S02]  /*1b30*/  USGXT.U32 UR4, UR4, 0xe ;  /* 0x0000000e0404789a */ /* 0x000fe40008000000 */
[----:B------:R-:W-:Y:S01]  /*1b40*/  ULOP3.LUT UR14, UR14, 0x1000000, URZ, 0xfc, !UPT ;  /* 0x010000000e0e7892 */ /* 0x000fe2000f8efcff */
[----:B------:R-:W-:Y:S01]  /*1b50*/  UMOV UR16, 0x0 ;  /* 0x0000000000107882 */ /* 0x000fe20000000000 */
[----:B------:R-:W-:Y:S01]  /*1b60*/  UMOV UR17, 0x8410010 ;  /* 0x0841001000117882 */ /* 0x000fe20000000000 */
[----:B------:R-:W-:Y:S01]  /*1b70*/  UMOV UR5, 0xc0004010 ;  /* 0xc000401000057882 */ /* 0x000fe20000000000 */
[----:B------:R-:W-:-:S05]  /*1b80*/  UMOV UR15, 0x40004040 ;  /* 0x40004040000f7882 */ /* 0x000fca0000000000 */
[----:B------:R2:W-:Y:S01]  /*1b90*/  UTCQMMA gdesc[UR4], gdesc[UR14], tmem[UR24], tmem[UR16], idesc[UR17], !UPT ;  /* 0x00ff100e040075ea */ /* 0x0005e2000f800318 */
[----:B------:R-:W-:Y:S02]  /*1ba0*/  NOP ;  /* 0x0000000000007918 */ /* 0x000fe40000000000 */
.L_x_59:
[----:B------:R-:W-:Y:S01]  /*1bb0*/  ELECT P0, URZ, PT ;  /* 0x0000000000ff782f */ /* 0x000fe20003800000 */
[----:B--2---:R-:W-:Y:S01]  /*1bc0*/  UMOV UR4, UR6 ;  /* 0x0000000600047c82 */ /* 0x004fe20008000000 */
[----:B------:R-:W-:Y:S02]  /*1bd0*/  UMOV UR5, URZ ;  /* 0x000000ff00057c82 */ /* 0x000fe40008000000 */
[----:B------:R-:W-:-:S13]  /*1be0*/  ISETP.LT.U32.AND P0, PT, R2, 0x20, P0 ;  /* 0x000000200200780c */ /* 0x000fda0000701070 */
[----:B------:R-:W-:Y:S01]  /*1bf0*/  VOTEU.ANY UP0, P0 ;  /* 0x0000000000ff7886 */ /* 0x000fe20000000100 */
[----:B------:R-:W-:Y:S01]  /*1c00*/  VOTEU.ANY UP1, P0 ;  /* 0x0000000000ff7886 */ /* 0x000fe20000020100 */
[----:B------:R-:W-:-:S03]  /*1c10*/  ISETP.GE.U32.AND P0, PT, R12, 0x21, PT ;  /* 0x000000210c00780c */ /* 0x000fc60003f06070 */
[----:B------:R-:W-:Y:S02]  /*1c20*/  @UP0 UMOV UR4, UR4 ;  /* 0x0000000400040c82 */ /* 0x000fe40008000000 */
[----:B------:R2:W-:Y:S01]  /*1c30*/  @UP1 UTCBAR [UR4], URZ ;  /* 0x000000ff040013e9 */ /* 0x0005e200080000ff */
[----:B------:R-:W-:Y:S06]  /*1c40*/  BAR.SYNC.DEFER_BLOCKING 0x0 ;  /* 0x0000000000007b1d */ /* 0x000fec0000010000 */
[----:B------:R-:W3:Y:S02]  /*1c50*/  SYNCS.PHASECHK.TRANS64.TRYWAIT P1, [UR8+0x9020], RZ ;  /* 0x009020ffff0075a7 */ /* 0x000ee40008021108 */
[----:B--23--:R-:W-:Y:S05]  /*1c60*/  @!P1 BRA `(.L_x_60) ;  /* 0x0000001000dc9947 */ /* 0x00cfea0003800000 */
.L_x_75:
[----:B------:R-:W-:Y:S01]  /*1c70*/  IMAD.MOV.U32 R3, RZ, RZ, RZ ;  /* 0x000000ffff037224 */ /* 0x000fe200078e00ff */
[----:B------:R-:W-:Y:S06]  /*1c80*/  @!P0 BRA `(.L_x_57) ;  /* 0x0000000400088947 */ /* 0x000fec0003800000 */
[----:B------:R-:W2:Y:S01]  /*1c90*/  LDCU UR17, c[0x0][0x3a0] ;  /* 0x00007400ff1177ac */ /* 0x000ea20008000800 */
[----:B------:R-:W-:Y:S01]  /*1ca0*/  UMOV UR13, 0x1 ;  /* 0x00000001000d7882 */ /* 0x000fe20000000000 */
[----:B------:R-:W-:-:S05]  /*1cb0*/  UMOV UR6, 0x20 ;  /* 0x0000002000067882 */ /* 0x000fca0000000000 */
.L_x_64:
[----:B------:R-:W-:Y:S01]  /*1cc0*/  BAR.SYNC.DEFER_BLOCKING 0x0 ;  /* 0x0000000000007b1d */ /* 0x000fe20000010000 */
[----:B------:R-:W-:Y:S01]  /*1cd0*/  ULEA UR16, UR13, UR8, 0x3 ;  /* 0x000000080d107291 */ /* 0x000fe2000f8e18ff */
[----:B-----5:R-:W-:Y:S01]  /*1ce0*/  @!P3 IMAD.MOV.U32 R4, RZ, RZ, 0x3000 ;  /* 0x00003000ff04b424 */ /* 0x020fe200078e00ff */
[----:B------:R-:W-:Y:S01]  /*1cf0*/  ELECT P1, URZ, PT ;  /* 0x0000000000ff782f */ /* 0x000fe20003820000 */
[----:B------:R-:W-:-:S03]  /*1d00*/  ULEA UR4, UR13, UR8, 0xc ;  /* 0x000000080d047291 */ /* 0x000fc6000f8e60ff */
[----:B------:R-:W-:Y:S02]  /*1d10*/  ISETP.LT.U32.AND P1, PT, R2, 0x20, P1 ;  /* 0x000000200200780c */ /* 0x000fe40000f21070 */
[----:B------:R-:W-:Y:S01]  /*1d20*/  ELECT P0, URZ, PT ;  /* 0x0000000000ff782f */ /* 0x000fe20003800000 */
[----:B------:R-:W-:-:S03]  /*1d30*/  UIADD3 UR4, UPT, UPT, UR4, 0x6000, URZ ;  /* 0x0000600004047890 */ /* 0x000fc6000fffe0ff */
[----:B------:R-:W-:Y:S01]  /*1d40*/  ISETP.LT.U32.AND P0, PT, R2, 0x40, P0 ;  /* 0x000000400200780c */ /* 0x000fe20000701070 */
[----:B------:R-:W-:Y:S02]  /*1d50*/  ULEA UR14, UR13, UR8, 0xd ;  /* 0x000000080d0e7291 */ /* 0x000fe4000f8e68ff */
[----:B------:R-:W-:Y:S01]  /*1d60*/  ULOP3.LUT UR15, UR12, 0x1, URZ, 0xc0, !UPT ;  /* 0x000000010c0f7892 */ /* 0x000fe2000f8ec0ff */
[----:B------:R-:W-:-:S03]  /*1d70*/  UMOV UR31, UR6 ;  /* 0x00000006001f7c82 */ /* 0x000fc60008000000 */
[----:B------:R-:W-:Y:S01]  /*1d80*/  ULEA UR28, UR15, UR14, 0xc ;  /* 0x0000000e0f1c7291 */ /* 0x000fe2000f8e60ff */
[----:B------:R-:W-:Y:S01]  /*1d90*/  VOTEU.ANY UP0, P1 ;  /* 0x0000000000ff7886 */ /* 0x000fe20000800100 */
[----:B------:R-:W-:Y:S01]  /*1da0*/  ULEA UR30, UR15, UR9, 0x7 ;  /* 0x000000090f1e7291 */ /* 0x000fe2000f8e38ff */
[----:B------:R3:W-:Y:S03]  /*1db0*/  @!P3 SYNCS.ARRIVE.TRANS64 RZ, [UR16+0x9000], R4 ;  /* 0x00900004ffffb9a7 */ /* 0x0007e60008000010 */
[----:B------:R-:W-:Y:S01]  /*1dc0*/  VOTEU.ANY UP1, P0 ;  /* 0x0000000000ff7886 */ /* 0x000fe20000020100 */
[----:B------:R-:W-:Y:S01]  /*1dd0*/  @UP0 UIADD3 UR5, UPT, UPT, UR16, 0x9000, URZ ;  /* 0x0000900010050890 */ /* 0x000fe2000fffe0ff */
[----:B------:R-:W-:Y:S01]  /*1de0*/  VOTEU.ANY UP0, P1 ;  /* 0x0000000000ff7886 */ /* 0x000fe20000800100 */
[----:B------:R-:W-:Y:S02]  /*1df0*/  BAR.SYNC.DEFER_BLOCKING 0x0 ;  /* 0x0000000000007b1d */ /* 0x000fe40000010000 */
[----:B------:R-:W-:Y:S01]  /*1e00*/  @UP1 UIADD3 UR29, UPT, UPT, UR16, 0x9000, URZ ;  /* 0x00009000101d1890 */ /* 0x000fe2000fffe0ff */
[----:B---3--:R-:W-:-:S03]  /*1e10*/  IMAD.U32 R4, R3, -0x80000000, RZ ;  /* 0x8000000003047824 */ /* 0x008fc600078e00ff */
[----:B------:R-:W-:Y:S01]  /*1e20*/  VOTEU.ANY UP1, P0 ;  /* 0x0000000000ff7886 */ /* 0x000fe20000020100 */
[----:B------:R3:W-:Y:S01]  /*1e30*/  @UP0 UTMALDG.2D [UR4], [UR20] ;  /* 0x00000004140005b4 */ /* 0x0007e20008008000 */
[----:B------:R-:W-:Y:S01]  /*1e40*/  UISETP.NE.U32.AND UP0, UPT, UR12, URZ, UPT ;  /* 0x000000ff0c00728c */ /* 0x000fe2000bf05070 */
[----:B------:R4:W-:Y:S06]  /*1e50*/  MEMBAR.ALL.CTA ;  /* 0x0000000000007992 */ /* 0x0009ec0000008000 */
[----:B----4-:R-:W4:Y:S02]  /*1e60*/  FENCE.VIEW.ASYNC.S ;  /* 0x00000000000073c6 */ /* 0x010f240000000000 */
[----:B----4-:R-:W-:Y:S06]  /*1e70*/  BAR.SYNC.DEFER_BLOCKING 0x0 ;  /* 0x0000000000007b1d */ /* 0x010fec0000010000 */
[----:B------:R3:W-:Y:S02]  /*1e80*/  @UP1 UTMALDG.2D [UR28], [UR22] ;  /* 0x0000001c160015b4 */ /* 0x0007e40008008000 */
[----:B------:R-:W-:Y:S06]  /*1e90*/  BAR.SYNC.DEFER_BLOCKING 0x0 ;  /* 0x0000000000007b1d */ /* 0x000fec0000010000 */
[----:B------:R-:W4:Y:S02]  /*1ea0*/  SYNCS.PHASECHK.TRANS64.TRYWAIT P0, [UR16+0x9000], R4 ;  /* 0x00900004ff0075a7 */ /* 0x000f240008001110 */
[----:B---34-:R-:W-:Y:S05]  /*1eb0*/  @!P0 BRA `(.L_x_61) ;  /* 0x0000001000548947 */ /* 0x018fea0003800000 */
.L_x_76:
        /* <DEDUP_REMOVED lines=10> */
[----:B------:R3:W-:Y:S01]  /*1f60*/  UTCQMMA gdesc[UR4], gdesc[UR14], tmem[UR24], tmem[UR18], idesc[UR19], UPT ;  /* 0x00ff120e040075ea */ /* 0x0007e2000b800318 */
[----:B------:R-:W-:Y:S02]  /*1f70*/  NOP ;  /* 0x0000000000007918 */ /* 0x000fe40000000000 */
.L_x_62:
[----:B------:R-:W-:Y:S01]  /*1f80*/  ELECT P0, URZ, PT ;  /* 0x0000000000ff782f */ /* 0x000fe20003800000 */
[----:B---3--:R-:W-:-:S03]  /*1f90*/  UIADD3 UR4, UPT, UPT, UR16, 0x9020, URZ ;  /* 0x0000902010047890 */ /* 0x008fc6000fffe0ff */
[----:B------:R-:W-:Y:S01]  /*1fa0*/  ISETP.LT.U32.AND P0, PT, R2, 0x20, P0 ;  /* 0x000000200200780c */ /* 0x000fe20000701070 */
[----:B------:R-:W-:-:S12]  /*1fb0*/  UMOV UR5, URZ ;  /* 0x000000ff00057c82 */ /* 0x000fd80008000000 */
[----:B------:R-:W-:Y:S01]  /*1fc0*/  VOTEU.ANY UP0, P0 ;  /* 0x0000000000ff7886 */ /* 0x000fe20000000100 */
[----:B------:R-:W-:-:S04]  /*1fd0*/  VOTEU.ANY UP1, P0 ;  /* 0x0000000000ff7886 */ /* 0x000fc80000020100 */
[----:B------:R-:W-:Y:S02]  /*1fe0*/  @UP0 UMOV UR4, UR4 ;  /* 0x0000000400040c82 */ /* 0x000fe40008000000 */
[----:B------:R3:W-:Y:S01]  /*1ff0*/  @UP1 UTCBAR [UR4], URZ ;  /* 0x000000ff040013e9 */ /* 0x0007e200080000ff */
[----:B------:R-:W-:Y:S06]  /*2000*/  BAR.SYNC.DEFER_BLOCKING 0x0 ;  /* 0x0000000000007b1d */ /* 0x000fec0000010000 */
[----:B------:R-:W4:Y:S02]  /*2010*/  SYNCS.PHASECHK.TRANS64.TRYWAIT P0, [UR16+0x9020], R4 ;  /* 0x00902004ff0075a7 */ /* 0x000f240008001110 */
[----:B---34-:R-:W-:Y:S05]  /*2020*/  @!P0 BRA `(.L_x_63) ;  /* 0x0000001000048947 */ /* 0x018fea0003800000 */
.L_x_77:
[----:B------:R-:W-:Y:S02]  /*2030*/  UIADD3 UR13, UPT, UPT, UR13, 0x1, URZ ;  /* 0x000000010d0d7890 */ /* 0x000fe4000fffe0ff */
[----:B------:R-:W-:Y:S02]  /*2040*/  UIADD3 UR6, UPT, UPT, UR6, 0x20, URZ ;  /* 0x0000002006067890 */ /* 0x000fe4000fffe0ff */
[----:B------:R-:W-:-:S04]  /*2050*/  UISETP.NE.U32.AND UP0, UPT, UR13, 0x3, UPT ;  /* 0x000000030d00788c */ /* 0x000fc8000bf05070 */
[----:B------:R-:W-:Y:S02]  /*2060*/  USEL UR13, UR13, URZ, UP0 ;  /* 0x000000ff0d0d7287 */ /* 0x000fe40008000000 */
[----:B------:R-:W-:Y:S02]  /*2070*/  USEL UR4, URZ, 0x1, UP0 ;  /* 0x00000001ff047887 */ /* 0x000fe40008000000 */
[----:B--2---:R-:W-:-:S04]  /*2080*/  UISETP.GE.AND UP0, UPT, UR6, UR17, UPT ;  /* 0x000000110600728c */ /* 0x004fc8000bf06270 */
[----:B------:R-:W-:-:S05]  /*2090*/  LOP3.LUT R3, R3, UR4, RZ, 0x3c, !PT ;  /* 0x0000000403037c12 */ /* 0x000fca000f8e3cff */
[----:B------:R-:W-:Y:S05]  /*20a0*/  BRA.U !UP0, `(.L_x_64) ;  /* 0xfffffffd08047547 */ /* 0x000fea000b83ffff */
.L_x_57:
[----:B---34-:R-:W-:Y:S06]  /*20b0*/  BAR.SYNC.DEFER_BLOCKING 0x0 ;  /* 0x0000000000007b1d */ /* 0x018fec0000010000 */
[----:B------:R-:W-:Y:S04]  /*20c0*/  BSSY.RECONVERGENT B3, `(.L_x_65) ;  /* 0x0000004000037945 */ /* 0x000fe80003800200 */
[----:B------:R-:W-:Y:S05]  /*20d0*/  @P3 BRA `(.L_x_66) ;  /* 0x0000000000083947 */ /* 0x000fea0003800000 */
[----:B------:R-:W2:Y:S02]  /*20e0*/  SYNCS.CCTL.IV [UR8+0x9000] ;  /* 0x00900000ff0079b1 */ /* 0x000ea40008000008 */
[----:B--2---:R-:W2:Y:S02]  /*20f0*/  SYNCS.CCTL.IV [UR8+0x9020] ;  /* 0x00902000ff0079b1 */ /* 0x004ea40008000008 */
.L_x_66:
[----:B------:R-:W-:Y:S05]  /*2100*/  BSYNC.RECONVERGENT B3 ;  /* 0x0000000000037941 */ /* 0x000fea0003800200 */
.L_x_65:
[----:B--2---:R-:W-:Y:S06]  /*2110*/  BAR.SYNC.DEFER_BLOCKING 0x0 ;  /* 0x0000000000007b1d */ /* 0x004fec0000010000 */
[----:B------:R-:W-:Y:S04]  /*2120*/  BSSY.RECONVERGENT B3, `(.L_x_67) ;  /* 0x0000004000037945 */ /* 0x000fe80003800200 */
[----:B------:R-:W-:Y:S05]  /*2130*/  @P3 BRA `(.L_x_68) ;  /* 0x0000000000083947 */ /* 0x000fea0003800000 */
[----:B------:R-:W2:Y:S02]  /*2140*/  SYNCS.CCTL.IV [UR8+0x9008] ;  /* 0x00900800ff0079b1 */ /* 0x000ea40008000008 */
[----:B--2---:R-:W2:Y:S02]  /*2150*/  SYNCS.CCTL.IV [UR8+0x9028] ;  /* 0x00902800ff0079b1 */ /* 0x004ea40008000008 */
.L_x_68:
[----:B------:R-:W-:Y:S05]  /*2160*/  BSYNC.RECONVERGENT B3 ;  /* 0x0000000000037941 */ /* 0x000fea0003800200 */
.L_x_67:
[----:B--2---:R-:W-:Y:S06]  /*2170*/  BAR.SYNC.DEFER_BLOCKING 0x0 ;  /* 0x0000000000007b1d */ /* 0x004fec0000010000 */
[----:B------:R-:W-:Y:S04]  /*2180*/  BSSY.RECONVERGENT B3, `(.L_x_69) ;  /* 0x0000004000037945 */ /* 0x000fe80003800200 */
[----:B------:R-:W-:Y:S05]  /*2190*/  @P3 BRA `(.L_x_70) ;  /* 0x0000000000083947 */ /* 0x000fea0003800000 */
[----:B------:R-:W2:Y:S02]  /*21a0*/  SYNCS.CCTL.IV [UR8+0x9010] ;  /* 0x00901000ff0079b1 */ /* 0x000ea40008000008 */
[----:B--2---:R-:W2:Y:S02]  /*21b0*/  SYNCS.CCTL.IV [UR8+0x9030] ;  /* 0x00903000ff0079b1 */ /* 0x004ea40008000008 */
.L_x_70:
[----:B------:R-:W-:Y:S05]  /*21c0*/  BSYNC.RECONVERGENT B3 ;  /* 0x0000000000037941 */ /* 0x000fea0003800200 */
.L_x_69:
[----:B------:R-:W-:Y:S01]  /*21d0*/  USHF.L.U32 UR4, UR12, 0x15, URZ ;  /* 0x000000150c047899 */ /* 0x000fe200080006ff */
[----:B------:R-:W-:Y:S01]  /*21e0*/  IMAD.SHL.U32 R3, R0, 0x80, RZ ;  /* 0x0000008000037824 */ /* 0x000fe200078e00ff */
[----:B------:R-:W-:Y:S02]  /*21f0*/  ELECT P0, URZ, PT ;  /* 0x0000000000ff782f */ /* 0x000fe40003800000 */
[----:B------:R-:W-:Y:S02]  /*2200*/  ULOP3.LUT UR4, UR4, 0x600000, URZ, 0xc0, !UPT ;  /* 0x0060000004047892 */ /* 0x000fe4000f8ec0ff */
[----:B------:R-:W-:Y:S01]  /*2210*/  ISETP.LT.U32.AND P0, PT, R2, 0x40, P0 ;  /* 0x000000400200780c */ /* 0x000fe20000701070 */
[----:B------:R-:W-:Y:S02]  /*2220*/  ULOP3.LUT UR12, UR12, 0x1, URZ, 0xc0, !UPT ;  /* 0x000000010c0c7892 */ /* 0x000fe4000f8ec0ff */
[----:B------:R-:W-:Y:S02]  /*2230*/  UIADD3 UR4, UPT, UPT, UR24, UR4, URZ ;  /* 0x0000000418047290 */ /* 0x000fe4000fffe0ff */
[----:B------:R-:W-:Y:S01]  /*2240*/  ULEA UR5, UR12, UR9, 0x7 ;  /* 0x000000090c057291 */ /* 0x000fe2000f8e38ff */
[----:B------:R-:W-:-:S06]  /*2250*/  UMOV UR6, UR7 ;  /* 0x0000000700067c82 */ /* 0x000fcc0008000000 */
[----:B------:R-:W3:Y:S01]  /*2260*/  LDTM.x64 R100, tmem[UR4] ;  /* 0x00000004006479ee */ /* 0x000ee20008340000 */
[----:B------:R-:W-:Y:S01]  /*2270*/  VOTEU.ANY UP1, P0 ;  /* 0x0000000000ff7886 */ /* 0x000fe20000020100 */
[----:B------:R-:W-:Y:S01]  /*2280*/  VOTEU.ANY UP0, P0 ;  /* 0x0000000000ff7886 */ /* 0x000fe20000000100 */
[----:B---3--:R-:W-:Y:S02]  /*2290*/  F2FP.SATFINITE.E4M3.F32.PACK_AB_MERGE_C R102, R103, R102, RZ ;  /* 0x000000666766723e */ /* 0x008fe400048070ff */
[----:B------:R-:W-:Y:S02]  /*22a0*/  F2FP.SATFINITE.E4M3.F32.PACK_AB_MERGE_C R106, R107, R106, RZ ;  /* 0x0000006a6b6a723e */ /* 0x000fe400048070ff */
[----:B------:R-:W-:Y:S02]  /*22b0*/  F2FP.SATFINITE.E4M3.F32.PACK_AB_MERGE_C R164, R101, R100, R102 ;  /* 0x0000006465a4723e */ /* 0x000fe40004807066 */
[----:B------:R-:W3:Y:S01]  /*22c0*/  LDTM.x64 R40, tmem[UR4+0x40] ;  /* 0x00004004002879ee */ /* 0x000ee20008340000 */
[----:B------:R-:W-:-:S02]  /*22d0*/  F2FP.SATFINITE.E4M3.F32.PACK_AB_MERGE_C R110, R111, R110, RZ ;  /* 0x0000006e6f6e723e */ /* 0x000fc400048070ff */
[----:B------:R-:W-:Y:S02]  /*22e0*/  F2FP.SATFINITE.E4M3.F32.PACK_AB_MERGE_C R114, R115, R114, RZ ;  /* 0x000000727372723e */ /* 0x000fe400048070ff */
[----:B------:R-:W-:Y:S02]  /*22f0*/  F2FP.SATFINITE.E4M3.F32.PACK_AB_MERGE_C R165, R105, R104, R106 ;  /* 0x0000006869a5723e */ /* 0x000fe4000480706a */
[----:B------:R-:W-:Y:S02]  /*2300*/  F2FP.SATFINITE.E4M3.F32.PACK_AB_MERGE_C R166, R109, R108, R110 ;  /* 0x0000006c6da6723e */ /* 0x000fe4000480706e */
[----:B------:R-:W-:Y:S02]  /*2310*/  F2FP.SATFINITE.E4M3.F32.PACK_AB_MERGE_C R167, R113, R112, R114 ;  /* 0x0000007071a7723e */ /* 0x000fe40004807072 */
[----:B------:R-:W-:Y:S02]  /*2320*/  F2FP.SATFINITE.E4M3.F32.PACK_AB_MERGE_C R118, R119, R118, RZ ;  /* 0x000000767776723e */ /* 0x000fe400048070ff */
[----:B------:R-:W-:-:S02]  /*2330*/  F2FP.SATFINITE.E4M3.F32.PACK_AB_MERGE_C R122, R123, R122, RZ ;  /* 0x0000007a7b7a723e */ /* 0x000fc400048070ff */
[----:B------:R-:W-:Y:S02]  /*2340*/  F2FP.SATFINITE.E4M3.F32.PACK_AB_MERGE_C R126, R127, R126, RZ ;  /* 0x0000007e7f7e723e */ /* 0x000fe400048070ff */
[----:B------:R-:W-:Y:S02]  /*2350*/  F2FP.SATFINITE.E4M3.F32.PACK_AB_MERGE_C R119, R131, R130, RZ ;  /* 0x000000828377723e */ /* 0x000fe400048070ff */
[----:B------:R-:W-:Y:S02]  /*2360*/  F2FP.SATFINITE.E4M3.F32.PACK_AB_MERGE_C R134, R135, R134, RZ ;  /* 0x000000868786723e */ /* 0x000fe400048070ff */
[----:B------:R-:W-:Y:S02]  /*2370*/  F2FP.SATFINITE.E4M3.F32.PACK_AB_MERGE_C R138, R139, R138, RZ ;  /* 0x0000008a8b8a723e */ /* 0x000fe400048070ff */
[----:B------:R-:W-:Y:S02]  /*2380*/  F2FP.SATFINITE.E4M3.F32.PACK_AB_MERGE_C R142, R143, R142, RZ ;  /* 0x0000008e8f8e723e */ /* 0x000fe400048070ff */
[----:B---3--:R-:W-:-:S02]  /*2390*/  F2FP.SATFINITE.E4M3.F32.PACK_AB_MERGE_C R42, R43, R42, RZ ;  /* 0x0000002a2b2a723e */ /* 0x008fc400048070ff */
[----:B------:R-:W-:Y:S02]  /*23a0*/  F2FP.SATFINITE.E4M3.F32.PACK_AB_MERGE_C R46, R47, R46, RZ ;  /* 0x0000002e2f2e723e */ /* 0x000fe400048070ff */
[----:B------:R-:W-:Y:S02]  /*23b0*/  F2FP.SATFINITE.E4M3.F32.PACK_AB_MERGE_C R50, R51, R50, RZ ;  /* 0x000000323332723e */ /* 0x000fe400048070ff */
[----:B------:R-:W-:Y:S02]  /*23c0*/  F2FP.SATFINITE.E4M3.F32.PACK_AB_MERGE_C R54, R55, R54, RZ ;  /* 0x000000363736723e */ /* 0x000fe400048070ff */
[----:B------:R-:W-:Y:S02]  /*23d0*/  F2FP.SATFINITE.E4M3.F32.PACK_AB_MERGE_C R58, R59, R58, RZ ;  /* 0x0000003a3b3a723e */ /* 0x000fe400048070ff */
[----:B------:R-:W-:Y:S02]  /*23e0*/  F2FP.SATFINITE.E4M3.F32.PACK_AB_MERGE_C R62, R63, R62, RZ ;  /* 0x0000003e3f3e723e */ /* 0x000fe400048070ff */
[----:B------:R-:W-:-:S02]  /*23f0*/  F2FP.SATFINITE.E4M3.F32.PACK_AB_MERGE_C R66, R67, R66, RZ ;  /* 0x000000424342723e */ /* 0x000fc400048070ff */
[----:B------:R-:W-:Y:S02]  /*2400*/  F2FP.SATFINITE.E4M3.F32.PACK_AB_MERGE_C R70, R71, R70, RZ ;  /* 0x000000464746723e */ /* 0x000fe400048070ff */
[----:B------:R-:W-:Y:S02]  /*2410*/  F2FP.SATFINITE.E4M3.F32.PACK_AB_MERGE_C R74, R75, R74, RZ ;  /* 0x0000004a4b4a723e */ /* 0x000fe400048070ff */
[----:B------:R-:W-:Y:S02]  /*2420*/  F2FP.SATFINITE.E4M3.F32.PACK_AB_MERGE_C R104, R41, R40, R42 ;  /* 0x000000282968723e */ /* 0x000fe4000480702a */
[----:B------:R-:W-:Y:S02]  /*2430*/  F2FP.SATFINITE.E4M3.F32.PACK_AB_MERGE_C R105, R45, R44, R46 ;  /* 0x0000002c2d69723e */ /* 0x000fe4000480702e */
[----:B------:R-:W-:Y:S02]  /*2440*/  F2FP.SATFINITE.E4M3.F32.PACK_AB_MERGE_C R106, R49, R48, R50 ;  /* 0x00000030316a723e */ /* 0x000fe40004807032 */
[----:B------:R-:W-:-:S02]  /*2450*/  F2FP.SATFINITE.E4M3.F32.PACK_AB_MERGE_C R107, R53, R52, R54 ;  /* 0x00000034356b723e */ /* 0x000fc40004807036 */
[----:B------:R-:W-:Y:S02]  /*2460*/  F2FP.SATFINITE.E4M3.F32.PACK_AB_MERGE_C R108, R57, R56, R58 ;  /* 0x00000038396c723e */ /* 0x000fe4000480703a */
[----:B------:R-:W-:Y:S02]  /*2470*/  F2FP.SATFINITE.E4M3.F32.PACK_AB_MERGE_C R109, R61, R60, R62 ;  /* 0x0000003c3d6d723e */ /* 0x000fe4000480703e */
[----:B------:R-:W-:Y:S02]  /*2480*/  F2FP.SATFINITE.E4M3.F32.PACK_AB_MERGE_C R110, R65, R64, R66 ;  /* 0x00000040416e723e */ /* 0x000fe40004807042 */
[----:B------:R-:W-:Y:S02]  /*2490*/  F2FP.SATFINITE.E4M3.F32.PACK_AB_MERGE_C R111, R69, R68, R70 ;  /* 0x00000044456f723e */ /* 0x000fe40004807046 */
[----:B------:R-:W-:Y:S02]  /*24a0*/  F2FP.SATFINITE.E4M3.F32.PACK_AB_MERGE_C R112, R73, R72, R74 ;  /* 0x000000484970723e */ /* 0x000fe4000480704a */
[----:B------:R-:W3:Y:S01]  /*24b0*/  LDTM.x64 R12, tmem[UR4+0x80] ;  /* 0x00008004000c79ee */ /* 0x000ee20008340000 */
[----:B------:R-:W-:-:S02]  /*24c0*/  F2FP.SATFINITE.E4M3.F32.PACK_AB_MERGE_C R90, R91, R90, RZ ;  /* 0x0000005a5b5a723e */ /* 0x000fc400048070ff */
[----:B------:R-:W-:Y:S02]  /*24d0*/  F2FP.SATFINITE.E4M3.F32.PACK_AB_MERGE_C R78, R79, R78, RZ ;  /* 0x0000004e4f4e723e */ /* 0x000fe400048070ff */
[----:B------:R-:W-:Y:S02]  /*24e0*/  F2FP.SATFINITE.E4M3.F32.PACK_AB_MERGE_C R82, R83, R82, RZ ;  /* 0x000000525352723e */ /* 0x000fe400048070ff */
[----:B------:R-:W-:Y:S02]  /*24f0*/  F2FP.SATFINITE.E4M3.F32.PACK_AB_MERGE_C R86, R87, R86, RZ ;  /* 0x000000565756723e */ /* 0x000fe400048070ff */
[----:B------:R-:W-:Y:S02]  /*2500*/  F2FP.SATFINITE.E4M3.F32.PACK_AB_MERGE_C R94, R95, R94, RZ ;  /* 0x0000005e5f5e723e */ /* 0x000fe400048070ff */
[----:B------:R-:W-:Y:S02]  /*2510*/  F2FP.SATFINITE.E4M3.F32.PACK_AB_MERGE_C R88, R89, R88, R90 ;  /* 0x000000585958723e */ /* 0x000fe4000480705a */
[----:B------:R-:W-:-:S02]  /*2520*/  F2FP.SATFINITE.E4M3.F32.PACK_AB_MERGE_C R113, R77, R76, R78 ;  /* 0x0000004c4d71723e */ /* 0x000fc4000480704e */
[----:B------:R-:W-:Y:S02]  /*2530*/  F2FP.SATFINITE.E4M3.F32.PACK_AB_MERGE_C R114, R81, R80, R82 ;  /* 0x000000505172723e */ /* 0x000fe40004807052 */
[----:B------:R-:W-:Y:S02]  /*2540*/  F2FP.SATFINITE.E4M3.F32.PACK_AB_MERGE_C R115, R85, R84, R86 ;  /* 0x000000545573723e */ /* 0x000fe40004807056 */
[----:B------:R-:W-:Y:S02]  /*2550*/  F2FP.SATFINITE.E4M3.F32.PACK_AB_MERGE_C R89, R93, R92, R94 ;  /* 0x0000005c5d59723e */ /* 0x000fe4000480705e */
        /* <DEDUP_REMOVED lines=11> */
[----:B------:R-:W-:Y:S02]  /*2610*/  F2FP.SATFINITE.E4M3.F32.PACK_AB_MERGE_C R50, R51, R50, RZ ;  /* 0x000000323332723e */ /* 0x000fe400048070ff */
[----:B------:R-:W-:Y:S02]  /*2620*/  F2FP.SATFINITE.E4M3.F32.PACK_AB_MERGE_C R54, R55, R54, RZ ;  /* 0x000000363736723e */ /* 0x000fe400048070ff */
[----:B------:R-:W-:Y:S02]  /*2630*/  F2FP.SATFINITE.E4M3.F32.PACK_AB_MERGE_C R58, R59, R58, RZ ;  /* 0x0000003a3b3a723e */ /* 0x000fe400048070ff */
[----:B------:R-:W-:-:S02]  /*2640*/  F2FP.SATFINITE.E4M3.F32.PACK_AB_MERGE_C R62, R63, R62, RZ ;  /* 0x0000003e3f3e723e */ /* 0x000fc400048070ff */
[----:B------:R-:W-:Y:S02]  /*2650*/  F2FP.SATFINITE.E4M3.F32.PACK_AB_MERGE_C R66, R67, R66, RZ ;  /* 0x000000424342723e */ /* 0x000fe400048070ff */
[----:B------:R-:W-:Y:S02]  /*2660*/  F2FP.SATFINITE.E4M3.F32.PACK_AB_MERGE_C R76, R13, R12, R14 ;  /* 0x0000000c0d4c723e */ /* 0x000fe4000480700e */
        /* <DEDUP_REMOVED lines=13> */
[----:B-----5:R-:W3:Y:S01]  /*2740*/  LDTM.x64 R4, tmem[UR4+0xc0] ;  /* 0x0000c004000479ee */ /* 0x020ee20008340000 */
[----:B------:R-:W-:Y:S01]  /*2750*/  F2FP.SATFINITE.E4M3.F32.PACK_AB_MERGE_C R70, R71, R70, RZ ;  /* 0x000000464746723e */ /* 0x000fe200048070ff */
[----:B------:R-:W-:Y:S01]  /*2760*/  NOP ;  /* 0x0000000000007918 */ /* 0x000fe20000000000 */
[----:B------:R-:W-:Y:S01]  /*2770*/  F2FP.SATFINITE.E4M3.F32.PACK_AB_MERGE_C R154, R155, R154, RZ ;  /* 0x0000009a9b9a723e */ /* 0x000fe200048070ff */
[----:B------:R-:W-:Y:S01]  /*2780*/  ULEA UR4, UR12, UR8, 0xe ;  /* 0x000000080c047291 */ /* 0x000fe2000f8e70ff */
[----:B------:R-:W-:Y:S01]  /*2790*/  F2FP.SATFINITE.E4M3.F32.PACK_AB_MERGE_C R94, R69, R68, R70 ;  /* 0x00000044455e723e */ /* 0x000fe20004807046 */
[----:B------:R-:W-:Y:S01]  /*27a0*/  IMAD.SHL.U32 R69, R0, 0x10, RZ ;  /* 0x0000001000457824 */ /* 0x000fe200078e00ff */
[----:B------:R-:W-:-:S02]  /*27b0*/  LOP3.LUT R0, R3, 0x3f80, RZ, 0xc0, !PT ;  /* 0x00003f8003007812 */ /* 0x000fc400078ec0ff */
[----:B------:R-:W-:Y:S02]  /*27c0*/  F2FP.SATFINITE.E4M3.F32.PACK_AB_MERGE_C R158, R159, R158, RZ ;  /* 0x0000009e9f9e723e */ /* 0x000fe400048070ff */
[----:B------:R-:W-:Y:S02]  /*27d0*/  LOP3.LUT R0, R0, 0x70, R69, 0xf8, !PT ;  /* 0x0000007000007812 */ /* 0x000fe400078ef845 */
[----:B------:R-:W-:Y:S02]  /*27e0*/  F2FP.SATFINITE.E4M3.F32.PACK_AB_MERGE_C R151, R163, R162, RZ ;  /* 0x000000a2a397723e */ /* 0x000fe400048070ff */
[----:B------:R-:W-:Y:S01]  /*27f0*/  F2FP.SATFINITE.E4M3.F32.PACK_AB_MERGE_C R74, R75, R74, RZ ;  /* 0x0000004a4b4a723e */ /* 0x000fe200048070ff */
[----:B--2---:R-:W-:Y:S01]  /*2800*/  STS.128 [R0+UR8], R164 ;  /* 0x000000a400007988 */ /* 0x004fe20008000c08 */
[----:B------:R-:W-:Y:S02]  /*2810*/  F2FP.SATFINITE.E4M3.F32.PACK_AB_MERGE_C R116, R117, R116, R118 ;  /* 0x000000747574723e */ /* 0x000fe40004807076 */
[----:B------:R-:W-:Y:S01]  /*2820*/  F2FP.SATFINITE.E4M3.F32.PACK_AB_MERGE_C R117, R121, R120, R122 ;  /* 0x000000787975723e */ /* 0x000fe2000480707a */
[----:B------:R2:W-:Y:S01]  /*2830*/  STS.128 [R0+UR8+0x4000], R76 ;  /* 0x0040004c00007988 */ /* 0x0005e20008000c08 */
[----:B------:R-:W-:-:S02]  /*2840*/  F2FP.SATFINITE.E4M3.F32.PACK_AB_MERGE_C R118, R125, R124, R126 ;  /* 0x0000007c7d76723e */ /* 0x000fc4000480707e */
[----:B------:R-:W-:Y:S02]  /*2850*/  F2FP.SATFINITE.E4M3.F32.PACK_AB_MERGE_C R119, R129, R128, R119 ;  /* 0x000000808177723e */ /* 0x000fe40004807077 */
[----:B---3--:R-:W-:Y:S02]  /*2860*/  F2FP.SATFINITE.E4M3.F32.PACK_AB_MERGE_C R6, R7, R6, RZ ;  /* 0x000000060706723e */ /* 0x008fe400048070ff */
[----:B------:R-:W-:Y:S02]  /*2870*/  F2FP.SATFINITE.E4M3.F32.PACK_AB_MERGE_C R10, R11, R10, RZ ;  /* 0x0000000a0b0a723e */ /* 0x000fe400048070ff */
[----:B------:R-:W-:Y:S02]  /*2880*/  F2FP.SATFINITE.E4M3.F32.PACK_AB_MERGE_C R14, R15, R14, RZ ;  /* 0x0000000e0f0e723e */ /* 0x000fe400048070ff */
[----:B------:R-:W-:Y:S02]  /*2890*/  F2FP.SATFINITE.E4M3.F32.PACK_AB_MERGE_C R7, R19, R18, RZ ;  /* 0x000000121307723e */ /* 0x000fe400048070ff */
[----:B------:R-:W-:-:S02]  /*28a0*/  F2FP.SATFINITE.E4M3.F32.PACK_AB_MERGE_C R22, R23, R22, RZ ;  /* 0x000000161716723e */ /* 0x000fc400048070ff */
[----:B------:R-:W-:Y:S02]  /*28b0*/  F2FP.SATFINITE.E4M3.F32.PACK_AB_MERGE_C R132, R133, R132, R134 ;  /* 0x000000848584723e */ /* 0x000fe40004807086 */
[----:B------:R-:W-:Y:S02]  /*28c0*/  F2FP.SATFINITE.E4M3.F32.PACK_AB_MERGE_C R26, R27, R26, RZ ;  /* 0x0000001a1b1a723e */ /* 0x000fe400048070ff */
[----:B------:R-:W-:Y:S02]  /*28d0*/  F2FP.SATFINITE.E4M3.F32.PACK_AB_MERGE_C R30, R31, R30, RZ ;  /* 0x0000001e1f1e723e */ /* 0x000fe400048070ff */
[----:B------:R-:W-:Y:S02]  /*28e0*/  F2FP.SATFINITE.E4M3.F32.PACK_AB_MERGE_C R23, R35, R34, RZ ;  /* 0x000000222317723e */ /* 0x000fe400048070ff */
[----:B------:R-:W-:Y:S02]  /*28f0*/  F2FP.SATFINITE.E4M3.F32.PACK_AB_MERGE_C R38, R39, R38, RZ ;  /* 0x000000262726723e */ /* 0x000fe400048070ff */
[----:B------:R-:W-:-:S02]  /*2900*/  F2FP.SATFINITE.E4M3.F32.PACK_AB_MERGE_C R4, R5, R4, R6 ;  /* 0x000000040504723e */ /* 0x000fc40004807006 */
[----:B------:R-:W-:Y:S02]  /*2910*/  LOP3.LUT R2, R0, 0x10, RZ, 0x3c, !PT ;  /* 0x0000001000027812 */ /* 0x000fe400078e3cff */
[----:B------:R-:W-:Y:S02]  /*2920*/  F2FP.SATFINITE.E4M3.F32.PACK_AB_MERGE_C R133, R137, R136, R138 ;  /* 0x000000888985723e */ /* 0x000fe4000480708a */
[----:B------:R-:W-:Y:S01]  /*2930*/  F2FP.SATFINITE.E4M3.F32.PACK_AB_MERGE_C R134, R141, R140, R142 ;  /* 0x0000008c8d86723e */ /* 0x000fe2000480708e */
[----:B------:R3:W-:Y:S01]  /*2940*/  STS.128 [R2+UR8], R116 ;  /* 0x0000007402007988 */ /* 0x0007e20008000c08 */
[----:B------:R-:W-:Y:S02]  /*2950*/  F2FP.SATFINITE.E4M3.F32.PACK_AB_MERGE_C R135, R145, R144, R135 ;  /* 0x000000909187723e */ /* 0x000fe40004807087 */
[----:B------:R-:W-:Y:S01]  /*2960*/  F2FP.SATFINITE.E4M3.F32.PACK_AB_MERGE_C R148, R149, R148, R150 ;  /* 0x000000949594723e */ /* 0x000fe20004807096 */
[----:B------:R3:W-:Y:S01]  /*2970*/  STS.128 [R2+UR8+0x4000], R80 ;  /* 0x0040005002007988 */ /* 0x0007e20008000c08 */
[----:B------:R-:W-:-:S02]  /*2980*/  F2FP.SATFINITE.E4M3.F32.PACK_AB_MERGE_C R42, R43, R42, RZ ;  /* 0x0000002a2b2a723e */ /* 0x000fc400048070ff */
[----:B------:R-:W-:Y:S02]  /*2990*/  F2FP.SATFINITE.E4M3.F32.PACK_AB_MERGE_C R46, R47, R46, RZ ;  /* 0x0000002e2f2e723e */ /* 0x000fe400048070ff */
[----:B------:R-:W-:Y:S02]  /*29a0*/  F2FP.SATFINITE.E4M3.F32.PACK_AB_MERGE_C R39, R51, R50, RZ ;  /* 0x000000323327723e */ /* 0x000fe400048070ff */
[----:B------:R-:W-:Y:S02]  /*29b0*/  F2FP.SATFINITE.E4M3.F32.PACK_AB_MERGE_C R54, R55, R54, RZ ;  /* 0x000000363736723e */ /* 0x000fe400048070ff */
[----:B------:R-:W-:Y:S02]  /*29c0*/  F2FP.SATFINITE.E4M3.F32.PACK_AB_MERGE_C R5, R9, R8, R10 ;  /* 0x000000080905723e */ /* 0x000fe4000480700a */
[----:B------:R-:W-:Y:S02]  /*29d0*/  LOP3.LUT R3, R0, 0x20, RZ, 0x3c, !PT ;  /* 0x0000002000037812 */ /* 0x000fe400078e3cff */
[----:B------:R-:W-:-:S02]  /*29e0*/  F2FP.SATFINITE.E4M3.F32.PACK_AB_MERGE_C R149, R153, R152, R154 ;  /* 0x000000989995723e */ /* 0x000fc4000480709a */
[----:B------:R-:W-:Y:S01]  /*29f0*/  F2FP.SATFINITE.E4M3.F32.PACK_AB_MERGE_C R150, R157, R156, R158 ;  /* 0x0000009c9d96723e */ /* 0x000fe2000480709e */
[----:B------:R3:W-:Y:S01]  /*2a00*/  STS.128 [R3+UR8], R132 ;  /* 0x0000008403007988 */ /* 0x0007e20008000c08 */
[----:B------:R-:W-:Y:S02]  /*2a10*/  F2FP.SATFINITE.E4M3.F32.PACK_AB_MERGE_C R151, R161, R160, R151 ;  /* 0x000000a0a197723e */ /* 0x000fe40004807097 */
[----:B------:R-:W-:Y:S01]  /*2a20*/  F2FP.SATFINITE.E4M3.F32.PACK_AB_MERGE_C R98, R99, R98, RZ ;  /* 0x000000626362723e */ /* 0x000fe200048070ff */
[----:B------:R3:W-:Y:S01]  /*2a30*/  STS.128 [R3+UR8+0x4000], R84 ;  /* 0x0040005403007988 */ /* 0x0007e20008000c08 */
[----:B------:R-:W-:Y:S02]  /*2a40*/  F2FP.SATFINITE.E4M3.F32.PACK_AB_MERGE_C R91, R103, R102, RZ ;  /* 0x00000066675b723e */ /* 0x000fe400048070ff */
[----:B------:R-:W-:Y:S02]  /*2a50*/  F2FP.SATFINITE.E4M3.F32.PACK_AB_MERGE_C R95, R73, R72, R74 ;  /* 0x00000048495f723e */ /* 0x000fe4000480704a */
[----:B------:R-:W-:-:S02]  /*2a60*/  F2FP.SATFINITE.E4M3.F32.PACK_AB_MERGE_C R58, R59, R58, RZ ;  /* 0x0000003a3b3a723e */ /* 0x000fc400048070ff */
[----:B------:R-:W-:Y:S02]  /*2a70*/  F2FP.SATFINITE.E4M3.F32.PACK_AB_MERGE_C R62, R63, R62, RZ ;  /* 0x0000003e3f3e723e */ /* 0x000fe400048070ff */
[----:B------:R-:W-:Y:S02]  /*2a80*/  F2FP.SATFINITE.E4M3.F32.PACK_AB_MERGE_C R66, R67, R66, RZ ;  /* 0x000000424342723e */ /* 0x000fe400048070ff */
[----:B------:R-:W-:Y:S02]  /*2a90*/  LOP3.LUT R8, R0, 0x30, RZ, 0x3c, !PT ;  /* 0x0000003000087812 */ /* 0x000fe400078e3cff */
[----:B------:R-:W-:Y:S02]  /*2aa0*/  F2FP.SATFINITE.E4M3.F32.PACK_AB_MERGE_C R6, R13, R12, R14 ;  /* 0x0000000c0d06723e */ /* 0x000fe4000480700e */
[----:B------:R-:W-:Y:S01]  /*2ab0*/  F2FP.SATFINITE.E4M3.F32.PACK_AB_MERGE_C R7, R17, R16, R7 ;  /* 0x000000101107723e */ /* 0x000fe20004807007 */
[----:B------:R3:W-:Y:S01]  /*2ac0*/  STS.128 [R8+UR8], R148 ;  /* 0x0000009408007988 */ /* 0x0007e20008000c08 */
[----:B------:R-:W-:-:S02]  /*2ad0*/  F2FP.SATFINITE.E4M3.F32.PACK_AB_MERGE_C R20, R21, R20, R22 ;  /* 0x000000141514723e */ /* 0x000fc40004807016 */
[C---:B------:R-:W-:Y:S01]  /*2ae0*/  LOP3.LUT R9, R0.reuse, 0x40, RZ, 0x3c, !PT ;  /* 0x0000004000097812 */ /* 0x040fe200078e3cff */
[----:B------:R3:W-:Y:S01]  /*2af0*/  STS.128 [R8+UR8+0x4000], R92 ;  /* 0x0040005c08007988 */ /* 0x0007e20008000c08 */
[----:B------:R-:W-:Y:S02]  /*2b00*/  F2FP.SATFINITE.E4M3.F32.PACK_AB_MERGE_C R21, R25, R24, R26 ;  /* 0x000000181915723e */ /* 0x000fe4000480701a */
[----:B------:R-:W-:Y:S01]  /*2b10*/  F2FP.SATFINITE.E4M3.F32.PACK_AB_MERGE_C R22, R29, R28, R30 ;  /* 0x0000001c1d16723e */ /* 0x000fe2000480701e */
[----:B------:R3:W-:Y:S01]  /*2b20*/  STS.128 [R9+UR8], R104 ;  /* 0x0000006809007988 */ /* 0x0007e20008000c08 */
[----:B------:R-:W-:Y:S02]  /*2b30*/  F2FP.SATFINITE.E4M3.F32.PACK_AB_MERGE_C R23, R33, R32, R23 ;  /* 0x000000202117723e */ /* 0x000fe40004807017 */
[----:B------:R-:W-:Y:S01]  /*2b40*/  F2FP.SATFINITE.E4M3.F32.PACK_AB_MERGE_C R36, R37, R36, R38 ;  /* 0x000000242524723e */ /* 0x000fe20004807026 */
[----:B------:R3:W-:Y:S01]  /*2b50*/  STS.128 [R9+UR8+0x4000], R4 ;  /* 0x0040000409007988 */ /* 0x0007e20008000c08 */
[----:B------:R-:W-:-:S02]  /*2b60*/  LOP3.LUT R10, R0, 0x50, RZ, 0x3c, !PT ;  /* 0x00000050000a7812 */ /* 0x000fc400078e3cff */
[----:B------:R-:W-:Y:S02]  /*2b70*/  F2FP.SATFINITE.E4M3.F32.PACK_AB_MERGE_C R37, R41, R40, R42 ;  /* 0x000000282925723e */ /* 0x000fe4000480702a */
[----:B------:R-:W-:Y:S01]  /*2b80*/  F2FP.SATFINITE.E4M3.F32.PACK_AB_MERGE_C R38, R45, R44, R46 ;  /* 0x0000002c2d26723e */ /* 0x000fe2000480702e */
[----:B------:R3:W-:Y:S01]  /*2b90*/  STS.128 [R10+UR8], R108 ;  /* 0x0000006c0a007988 */ /* 0x0007e20008000c08 */
[----:B------:R-:W-:Y:S02]  /*2ba0*/  F2FP.SATFINITE.E4M3.F32.PACK_AB_MERGE_C R39, R49, R48, R39 ;  /* 0x000000303127723e */ /* 0x000fe40004807027 */
[----:B------:R-:W-:Y:S01]  /*2bb0*/  F2FP.SATFINITE.E4M3.F32.PACK_AB_MERGE_C R52, R53, R52, R54 ;  /* 0x000000343534723e */ /* 0x000fe20004807036 */
[----:B------:R3:W-:Y:S01]  /*2bc0*/  STS.128 [R10+UR8+0x4000], R20 ;  /* 0x004000140a007988 */ /* 0x0007e20008000c08 */
[----:B------:R-:W-:Y:S02]  /*2bd0*/  LOP3.LUT R11, R0, 0x60, RZ, 0x3c, !PT ;  /* 0x00000060000b7812 */ /* 0x000fe400078e3cff */
[----:B------:R-:W-:-:S02]  /*2be0*/  F2FP.SATFINITE.E4M3.F32.PACK_AB_MERGE_C R90, R97, R96, R98 ;  /* 0x00000060615a723e */ /* 0x000fc40004807062 */
[----:B------:R-:W-:Y:S01]  /*2bf0*/  F2FP.SATFINITE.E4M3.F32.PACK_AB_MERGE_C R91, R101, R100, R91 ;  /* 0x00000064655b723e */ /* 0x000fe2000480705b */
[----:B------:R3:W-:Y:S01]  /*2c00*/  STS.128 [R11+UR8], R112 ;  /* 0x000000700b007988 */ /* 0x0007e20008000c08 */
[----:B------:R-:W-:Y:S02]  /*2c10*/  F2FP.SATFINITE.E4M3.F32.PACK_AB_MERGE_C R53, R57, R56, R58 ;  /* 0x000000383935723e */ /* 0x000fe4000480703a */
[----:B------:R-:W-:Y:S01]  /*2c20*/  F2FP.SATFINITE.E4M3.F32.PACK_AB_MERGE_C R54, R61, R60, R62 ;  /* 0x0000003c3d36723e */ /* 0x000fe2000480703e */
[----:B------:R3:W-:Y:S01]  /*2c30*/  STS.128 [R11+UR8+0x4000], R36 ;  /* 0x004000240b007988 */ /* 0x0007e20008000c08 */
[----:B------:R-:W-:Y:S02]  /*2c40*/  F2FP.SATFINITE.E4M3.F32.PACK_AB_MERGE_C R55, R65, R64, R66 ;  /* 0x000000404137723e */ /* 0x000fe40004807042 */
[----:B--2---:R-:W-:-:S05]  /*2c50*/  LOP3.LUT R0, R0, 0x70, RZ, 0x3c, !PT ;  /* 0x0000007000007812 */ /* 0x004fca00078e3cff */
[----:B------:R3:W-:Y:S04]  /*2c60*/  STS.128 [R0+UR8], R88 ;  /* 0x0000005800007988 */ /* 0x0007e80008000c08 */
[----:B------:R3:W-:Y:S01]  /*2c70*/  STS.128 [R0+UR8+0x4000], R52 ;  /* 0x0040003400007988 */ /* 0x0007e20008000c08 */
[----:B------:R2:W-:Y:S06]  /*2c80*/  MEMBAR.ALL.CTA ;  /* 0x0000000000007992 */ /* 0x0005ec0000008000 */
[----:B--2---:R-:W2:Y:S02]  /*2c90*/  FENCE.VIEW.ASYNC.S ;  /* 0x00000000000073c6 */ /* 0x004ea40000000000 */
[----:B--2---:R-:W-:Y:S06]  /*2ca0*/  BAR.SYNC.DEFER_BLOCKING 0x0 ;  /* 0x0000000000007b1d */ /* 0x004fec0000010000 */
[----:B------:R3:W-:Y:S01]  /*2cb0*/  @UP1 UTMASTG.2D [UR4], [UR10] ;  /* 0x000000040a0013b5 */ /* 0x0007e20008008000 */
[----:B------:R0:W-:Y:S01]  /*2cc0*/  UTMACMDFLUSH ;  /* 0x00000000000079b7 */ /* 0x0001e20000000000 */
[----:B------:R-:W-:-:S04]  /*2cd0*/  DEPBAR.LE SB0, 0x0 ;  /* 0x000080000000791a */ /* 0x000fc80000000000 */
[----:B------:R-:W-:Y:S08]  /*2ce0*/  BAR.SYNC.DEFER_BLOCKING 0x0 ;  /* 0x0000000000007b1d */ /* 0x000ff00000010000 */
[----:B------:R-:W-:Y:S06]  /*2cf0*/  BAR.SYNC.DEFER_BLOCKING 0x0 ;  /* 0x0000000000007b1d */ /* 0x000fec0000010000 */
[----:B---3--:R-:W-:Y:S05]  /*2d00*/  @P2 BRA `(.L_x_71) ;  /* 0x0000000000a02947 */ /* 0x008fea0003800000 */
[----:B------:R-:W2:Y:S01]  /*2d10*/  S2UR UR5, SR_CgaCtaId ;  /* 0x00000000000579c3 */ /* 0x000ea20000008800 */
[----:B------:R-:W-:Y:S01]  /*2d20*/  NOP ;  /* 0x0000000000007918 */ /* 0x000fe20000000000 */
[----:B------:R-:W-:Y:S01]  /*2d30*/  UMOV UR4, 0x50 ;  /* 0x0000005000047882 */ /* 0x000fe20000000000 */
[----:B------:R-:W-:Y:S02]  /*2d40*/  IMAD.U32 R0, RZ, RZ, UR24 ;  /* 0x00000018ff007e24 */ /* 0x000fe4000f8e00ff */
[----:B------:R-:W-:Y:S02]  /*2d50*/  IMAD.MOV.U32 R3, RZ, RZ, 0xff ;  /* 0x000000ffff037424 */ /* 0x000fe400078e00ff */
[----:B------:R-:W-:Y:S01]  /*2d60*/  IMAD.MOV.U32 R7, RZ, RZ, 0x1 ;  /* 0x00000001ff077424 */ /* 0x000fe200078e00ff */
[----:B------:R-:W-:-:S04]  /*2d70*/  LOP3.LUT R0, R0, 0xffff, RZ, 0xc0, !PT ;  /* 0x0000ffff00007812 */ /* 0x000fc800078ec0ff */
[----:B------:R-:W-:-:S05]  /*2d80*/  SHF.R.U32.HI R0, RZ, 0x5, R0 ;  /* 0x00000005ff007819 */ /* 0x000fca0000011600 */
[----:B------:R-:W-:Y:S01]  /*2d90*/  VIADD R2, R0, 0x10 ;  /* 0x0000001000027836 */ /* 0x000fe20000000000 */
[----:B------:R-:W-:Y:S01]  /*2da0*/  SHF.L.U32 R0, R3, R0, RZ ;  /* 0x0000000003007219 */ /* 0x000fe200000006ff */
[----:B--2---:R-:W-:-:S03]  /*2db0*/  ULEA UR6, UR5, UR4, 0x18 ;  /* 0x0000000405067291 */ /* 0x004fc6000f8ec0ff */
[----:B------:R-:W-:-:S04]  /*2dc0*/  SHF.L.U32 R3, R7, R2, RZ ;  /* 0x0000000207037219 */ /* 0x000fc800000006ff */
[----:B------:R-:W-:Y:S02]  /*2dd0*/  LOP3.LUT R0, R3, R0, RZ, 0xfc, !PT ;  /* 0x0000000003007212 */ /* 0x000fe400078efcff */
[----:B------:R-:W2:Y:S02]  /*2de0*/  LDS R5, [UR6] ;  /* 0x00000006ff057984 */ /* 0x000ea40008000800 */
[C---:B------:R-:W-:Y:S02]  /*2df0*/  LOP3.LUT R2, R0.reuse, 0xffff, RZ, 0xc0, !PT ;  /* 0x0000ffff00027812 */ /* 0x040fe400078ec0ff */
[----:B--2---:R-:W-:-:S04]  /*2e00*/  LOP3.LUT R3, R0, 0xffff, R5, 0x80, !PT ;  /* 0x0000ffff00037812 */ /* 0x004fc800078e8005 */
[----:B------:R-:W-:-:S13]  /*2e10*/  ISETP.NE.AND P0, PT, R3, R2, PT ;  /* 0x000000020300720c */ /* 0x000fda0003f05270 */
[----:B------:R-:W-:Y:S05]  /*2e20*/  @P0 BRA `(.L_x_72) ;  /* 0x0000000000500947 */ /* 0x000fea0003800000 */
[----:B------:R-:W-:Y:S02]  /*2e30*/  SHF.R.U32.HI R5, RZ, 0x10, R5 ;  /* 0x00000010ff057819 */ /* 0x000fe40000011605 */
[----:B------:R-:W-:-:S04]  /*2e40*/  SHF.R.U32.HI R2, RZ, 0x10, R0 ;  /* 0x00000010ff027819 */ /* 0x000fc80000011600 */
[----:B------:R-:W-:-:S04]  /*2e50*/  LOP3.LUT R5, R5, R2, RZ, 0xc0, !PT ;  /* 0x0000000205057212 */ /* 0x000fc800078ec0ff */
[----:B------:R-:W-:-:S13]  /*2e60*/  ISETP.NE.AND P0, PT, R5, R2, PT ;  /* 0x000000020500720c */ /* 0x000fda0003f05270 */
[----:B------:R-:W-:Y:S05]  /*2e70*/  @P0 BRA `(.L_x_73) ;  /* 0x0000000000300947 */ /* 0x000fea0003800000 */
[----:B------:R-:W-:Y:S01]  /*2e80*/  R2UR UR4, R0 ;  /* 0x00000000000472ca */ /* 0x000fe200000e0000 */
[----:B------:R-:W-:Y:S01]  /*2e90*/  VOTEU.ANY UR5, UPT, PT ;  /* 0x0000000000057886 */ /* 0x000fe200038e0100 */
[----:B------:R-:W2:Y:S01]  /*2ea0*/  S2R R0, SR_LANEID ;  /* 0x0000000000007919 */ /* 0x000ea20000000000 */
[----:B------:R-:W-:-:S10]  /*2eb0*/  UFLO.U32 UR5, UR5 ;  /* 0x00000005000572bd */ /* 0x000fd400080e0000 */
[----:B------:R-:W-:-:S06]  /*2ec0*/  ULOP3.LUT UR4, URZ, UR4, URZ, 0x33, !UPT ;  /* 0x00000004ff047292 */ /* 0x000fcc000f8e33ff */
[----:B------:R-:W-:-:S04]  /*2ed0*/  IMAD.U32 R2, RZ, RZ, UR4 ;  /* 0x00000004ff027e24 */ /* 0x000fc8000f8e00ff */
[----:B------:R-:W3:Y:S02]  /*2ee0*/  REDUX UR7, R2 ;  /* 0x00000000020773c4 */ /* 0x000ee40000000000 */
[----:B------:R4:W-:Y:S01]  /*2ef0*/  UTCATOMSWS.AND URZ, UR4 ;  /* 0x0000000400ff79e3 */ /* 0x0009e20008000000 */
[----:B--2---:R-:W-:Y:S01]  /*2f00*/  ISETP.EQ.U32.AND P0, PT, R0, UR5, PT ;  /* 0x0000000500007c0c */ /* 0x004fe2000bf02070 */
[----:B---3--:R-:W-:-:S12]  /*2f10*/  IMAD.U32 R0, RZ, RZ, UR7 ;  /* 0x00000007ff007e24 */ /* 0x008fd8000f8e00ff */
[----:B------:R4:W-:Y:S01]  /*2f20*/  @P0 ATOMS.AND RZ, [UR6], R0 ;  /* 0x00000000ffff098c */ /* 0x0009e2000a800006 */
[----:B------:R-:W-:Y:S05]  /*2f30*/  BRA `(.L_x_71) ;  /* 0x0000000000147947 */ /* 0x000fea0003800000 */
.L_x_73:
[----:B------:R-:W-:-:S07]  /*2f40*/  MOV R2, 0x2f60 ;  /* 0x00002f6000027802 */ /* 0x000fce0000000f00 */
[----:B-1----:R-:W-:Y:S05]  /*2f50*/  CALL.REL.NOINC `($__internal_0_$__cuda_sm10x_tcgen05_guardrail_trap_col_being_dealloced_not_returned_by_alloc) ;  /* 0x0000000000447944 */ /* 0x002fea0003c00000 */
[----:B------:R-:W-:Y:S05]  /*2f60*/  BRA `(.L_x_71) ;  /* 0x0000000000087947 */ /* 0x000fea0003800000 */
.L_x_72:
[----:B------:R-:W-:-:S07]  /*2f70*/  MOV R2, 0x2f90 ;  /* 0x00002f9000027802 */ /* 0x000fce0000000f00 */
[----:B-1----:R-:W-:Y:S05]  /*2f80*/  CALL.REL.NOINC `($__internal_2_$__cuda_sm10x_tcgen05_guardrail_trap_unallocated_columns_being_dealloced) ;  /* 0x0000000000507944 */ /* 0x002fea0003c00000 */
.L_x_71:
[----:B------:R-:W-:Y:S01]  /*2f90*/  NOP ;  /* 0x0000000000007918 */ /* 0x000fe20000000000 */
[----:B----4-:R-:W-:Y:S05]  /*2fa0*/  EXIT ;  /* 0x000000000000794d */ /* 0x010fea0003800000 */
.L_x_58:
[----:B------:R-:W2:Y:S02]  /*2fb0*/  SYNCS.PHASECHK.TRANS64.TRYWAIT P0, [UR8+0x9000], RZ ;  /* 0x009000ffff0075a7 */ /* 0x000ea40008001108 */
[----:B--2---:R-:W-:Y:S05]  /*2fc0*/  @!P0 BRA `(.L_x_58) ;  /* 0xfffffffc00f88947 */ /* 0x004fea000383ffff */
[----:B------:R-:W-:Y:S05]  /*2fd0*/  BRA `(.L_x_74) ;  /* 0xffffffe800c47947 */ /* 0x000fea000383ffff */
.L_x_60:
[----:B------:R-:W2:Y:S02]  /*2fe0*/  SYNCS.PHASECHK.TRANS64.TRYWAIT P1, [UR8+0x9020], RZ ;  /* 0x009020ffff0075a7 */ /* 0x000ea40008021108 */
[----:B--2---:R-:W-:Y:S05]  /*2ff0*/  @!P1 BRA `(.L_x_60) ;  /* 0xfffffffc00f89947 */ /* 0x004fea000383ffff */
[----:B------:R-:W-:Y:S05]  /*3000*/  BRA `(.L_x_75) ;  /* 0xffffffec00187947 */ /* 0x000fea000383ffff */
.L_x_61:
[----:B------:R-:W3:Y:S02]  /*3010*/  SYNCS.PHASECHK.TRANS64.TRYWAIT P0, [UR16+0x9000], R4 ;  /* 0x00900004ff0075a7 */ /* 0x000ee40008001110 */
[----:B---3--:R-:W-:Y:S05]  /*3020*/  @!P0 BRA `(.L_x_61) ;  /* 0xfffffffc00f88947 */ /* 0x008fea000383ffff */
[----:B------:R-:W-:Y:S05]  /*3030*/  BRA `(.L_x_76) ;  /* 0xffffffec00a07947 */ /* 0x000fea000383ffff */
.L_x_63:
[----:B------:R-:W3:Y:S02]  /*3040*/  SYNCS.PHASECHK.TRANS64.TRYWAIT P0, [UR16+0x9020], R4 ;  /* 0x00902004ff0075a7 */ /* 0x000ee40008001110 */
[----:B---3--:R-:W-:Y:S05]  /*3050*/  @!P0 BRA `(.L_x_63) ;  /* 0xfffffffc00f88947 */ /* 0x008fea000383ffff */
[----:B------:R-:W-:Y:S05]  /*3060*/  BRA `(.L_x_77) ;  /* 0xffffffec00f07947 */ /* 0x000fea000383ffff */
        .weak           $__internal_0_$__cuda_sm10x_tcgen05_guardrail_trap_col_being_dealloced_not_returned_by_alloc
        .type           $__internal_0_$__cuda_sm10x_tcgen05_guardrail_trap_col_being_dealloced_not_returned_by_alloc,@function
        .size           $__internal_0_$__cuda_sm10x_tcgen05_guardrail_trap_col_being_dealloced_not_returned_by_alloc,($__internal_1_$__cuda_sm10x_tcgen05_guardrail_trap_phase_invalid_during_alloc - $__internal_0_$__cuda_sm10x_tcgen05_guardrail_trap_col_being_dealloced_not_returned_by_alloc)
$__internal_0_$__cuda_sm10x_tcgen05_guardrail_trap_col_being_dealloced_not_returned_by_alloc:
[----:B------:R-:W-:Y:S05]  /*3070*/  BPT.TRAP 0x1 ;  /* 0x000000040000795c */ /* 0x000fea0000300000 */
[----:B------:R-:W-:-:S04]  /*3080*/  IMAD.MOV.U32 R3, RZ, RZ, 0x0 ;  /* 0x00000000ff037424 */ /* 0x000fc800078e00ff */
[----:B------:R-:W-:Y:S05]  /*3090*/  RET.REL.NODEC R2 `(gluon_tcgen05) ;  /* 0xffffffcc02d87950 */ /* 0x000fea0003c3ffff */
        .weak           $__internal_1_$__cuda_sm10x_tcgen05_guardrail_trap_phase_invalid_during_alloc
        .type           $__internal_1_$__cuda_sm10x_tcgen05_guardrail_trap_phase_invalid_during_alloc,@function
        .size           $__internal_1_$__cuda_sm10x_tcgen05_guardrail_trap_phase_invalid_during_alloc,($__internal_2_$__cuda_sm10x_tcgen05_guardrail_trap_unallocated_columns_being_dealloced - $__internal_1_$__cuda_sm10x_tcgen05_guardrail_trap_phase_invalid_during_alloc)
$__internal_1_$__cuda_sm10x_tcgen05_guardrail_trap_phase_invalid_during_alloc:
[----:B------:R-:W-:Y:S05]  /*30a0*/  BPT.TRAP 0x1 ;  /* 0x000000040000795c */ /* 0x000fea0000300000 */
[----:B------:R-:W-:-:S04]  /*30b0*/  IMAD.MOV.U32 R3, RZ, RZ, 0x0 ;  /* 0x00000000ff037424 */ /* 0x000fc800078e00ff */
[----:B------:R-:W-:Y:S05]  /*30c0*/  RET.REL.NODEC R2 `(gluon_tcgen05) ;  /* 0xffffffcc02cc7950 */ /* 0x000fea0003c3ffff */
        .weak           $__internal_2_$__cuda_sm10x_tcgen05_guardrail_trap_unallocated_columns_being_dealloced
        .type           $__internal_2_$__cuda_sm10x_tcgen05_guardrail_trap_unallocated_columns_being_dealloced,@function
        .size           $__internal_2_$__cuda_sm10x_tcgen05_guardrail_trap_unallocated_columns_being_dealloced,(.L_x_81 - $__internal_2_$__cuda_sm10x_tcgen05_guardrail_trap_unallocated_columns_being_dealloced)
$__internal_2_$__cuda_sm10x_tcgen05_guardrail_trap_unallocated_columns_being_dealloced:
[----:B------:R-:W-:Y:S05]  /*30d0*/  BPT.TRAP 0x1 ;  /* 0x000000040000795c */ /* 0x000fea0000300000 */
[----:B------:R-:W-:-:S04]  /*30e0*/  IMAD.MOV.U32 R3, RZ, RZ, 0x0 ;  /* 0x00000000ff037424 */ /* 0x000fc800078e00ff */
[----:B------:R-:W-:Y:S05]  /*30f0*/  RET.REL.NODEC R2 `(gluon_tcgen05) ;  /* 0xffffffcc02c07950 */ /* 0x000fea0003c3ffff */
.L_x_78:
[----:B------:R-:W-:-:S00]  /*3100*/  BRA `(.L_x_78) ;  /* 0xfffffffc00fc7947 */ /* 0x000fc0000383ffff */
[----:B------:R-:W-:-:S00]  /*3110*/  NOP ;  /* 0x0000000000007918 */ /* 0x000fc00000000000 */
        /* <DEDUP_REMOVED lines=14> */
.L_x_81:


//--------------------- .nv.shared.gluon_tcgen05  --------------------------
	.section	.nv.shared.gluon_tcgen05,"aw",@nobits
	.sectionflags	@""
	.align	16
	.zero		1024


//--------------------- .nv.shared.reserved.0     --------------------------
	.section	.nv.shared.reserved.0,"aw",@nobits
	.align	8
	.weak		__nv_reservedSMEM_offset_0_alias
	.size		__nv_reservedSMEM_offset_0_alias, 0, 64
	.other		__nv_reservedSMEM_offset_0_alias,@"STO_CUDA_RESERVED_SHARED STV_DEFAULT"
__nv_reservedSMEM_offset_0_alias:
	.zero		0
.nv.shared.reserved.0:
	.zero		64
	.weak		__nv_reservedSMEM_allocation_phase
	.type		__nv_reservedSMEM_allocation_phase,@object
	.size		__nv_reservedSMEM_allocation_phase,(.L_0 - __nv_reservedSMEM_allocation_phase)
__nv_reservedSMEM_allocation_phase:
	.zero		1
.L_0:
	.zero		7
	.weak		__nv_reservedSMEM_devtool_atexit_pc
	.type		__nv_reservedSMEM_devtool_atexit_pc,@object
	.size		__nv_reservedSMEM_devtool_atexit_pc,(__nv_reservedSMEM_allocation_mask - __nv_reservedSMEM_devtool_atexit_pc)
__nv_reservedSMEM_devtool_atexit_pc:
	.zero		8
	.weak		__nv_reservedSMEM_allocation_mask
	.type		__nv_reservedSMEM_allocation_mask,@object
	.size		__nv_reservedSMEM_allocation_mask,(.L_2 - __nv_reservedSMEM_allocation_mask)
__nv_reservedSMEM_allocation_mask:
	.zero		4
.L_2:


//--------------------- .nv.constant0.gluon_tcgen05 --------------------------
	.section	.nv.constant0.gluon_tcgen05,"a",@progbits
	.sectionflags	@""
	.align	4
.nv.constant0.gluon_tcgen05:
	.zero		976


//--------------------- SYMBOLS --------------------------

	.type		.nv.reservedSmem.offset0,@object
	.size		.nv.reservedSmem.offset0,0x4
	.type		.nv.reservedSmem.cap,@object
	.size		.nv.reservedSmem.cap,0x4
